	.target	sm_90a

	.elftype	@"ET_EXEC"


//--------------------- .note.nv.tkinfo           --------------------------
	.section	.note.nv.tkinfo,"",@"SHT_NOTE"
	.sectionflags	@"SHF_NOTE_NV_TKINFO"
	.tkinfo
        /*0018*/ 	.word	0x00000002
        /*0030*/ 	.string	""
        /*0030*/ 	.string	"ptxas"
        /*0030*/ 	.string	"Cuda compilation tools, release 13.0, V13.0.88"
        /*0030*/ 	.string	"Build cuda_13.0.r13.0/compiler.36424714_0"
        /*0030*/ 	.string	"-arch sm_90a -m 64 "



//--------------------- .note.nv.cuinfo           --------------------------
	.section	.note.nv.cuinfo,"",@"SHT_NOTE"
	.sectionflags	@"SHF_NOTE_NV_CUINFO"
        /*0018*/ 	.short	0x0002
        /*001a*/ 	.short	0x005a
        /*001c*/ 	.short	0x0082
	.zero		2


//--------------------- .nv.info                  --------------------------
	.section	.nv.info,"",@"SHT_CUDA_INFO"
	.align	4


	//----- nvinfo : EIATTR_REGCOUNT
	.align		4
        /*0000*/ 	.byte	0x04, 0x2f
        /*0002*/ 	.short	(.L_15 - .L_14)
	.align		4
.L_14:
        /*0004*/ 	.word	index@(_ZN7cutlass13device_kernelINS_4gemm6kernel13GemmUniversalIN4cute5tupleIJiiiiEEENS1_10collective13CollectiveMmaINS1_34MainloopSm90TmaGmmaWarpSpecializedILi5ENS5_IJNS4_1CILi1EEESB_SB_EEENS1_35KernelTmaWarpSpecializedCooperativeEEENS5_IJNSA_ILi128EEENSA_ILi256EEENSA_ILi64EEEEEENS_6half_tENS5_IJlSB_lEEESJ_SK_NS4_8TiledMMAINS4_8MMA_AtomIJNS4_4SM904GMMA26MMA_64x256x16_F32F16F16_SSILNSO_5MajorE0ELSQ_0ELNSO_7ScaleInE1ELSR_1EEEEEENS4_6LayoutINS5_IJNSA_ILi2EEESB_SB_EEENS5_IJSB_NSA_ILi0EEESX_EEEEENS5_IJNS4_10UnderscoreES10_S10_EEEEENS4_13SM90_TMA_LOADENS4_14ComposedLayoutINS4_7SwizzleILi3ELi4ELi3EEENS4_18smem_ptr_flag_bitsILi16EEENSU_INS5_IJNSA_ILi8EEESH_EEENS5_IJSH_SB_EEEEEEEvNS4_8identityES13_S1D_vS1E_EENS_8epilogue10collective6detail29Sm90TmaWarpSpecializedAdapterINS1H_15DefaultEpilogueISJ_SK_SK_NS1G_6thread17LinearCombinationISJ_Li1EffLNS1L_9ScaleType4KindE0ELNS_15FloatRoundStyleE2ESJ_EENS1_15EpilogueDefaultEEEEEvvEEEEvNT_6ParamsE)
        /*0008*/ 	.word	0x000000a8


	//----- nvinfo : EIATTR_FRAME_SIZE
	.align		4
.L_15:
        /*000c*/ 	.byte	0x04, 0x11
        /*000e*/ 	.short	(.L_17 - .L_16)
	.align		4
.L_16:
        /*0010*/ 	.word	index@(_ZN7cutlass13device_kernelINS_4gemm6kernel13GemmUniversalIN4cute5tupleIJiiiiEEENS1_10collective13CollectiveMmaINS1_34MainloopSm90TmaGmmaWarpSpecializedILi5ENS5_IJNS4_1CILi1EEESB_SB_EEENS1_35KernelTmaWarpSpecializedCooperativeEEENS5_IJNSA_ILi128EEENSA_ILi256EEENSA_ILi64EEEEEENS_6half_tENS5_IJlSB_lEEESJ_SK_NS4_8TiledMMAINS4_8MMA_AtomIJNS4_4SM904GMMA26MMA_64x256x16_F32F16F16_SSILNSO_5MajorE0ELSQ_0ELNSO_7ScaleInE1ELSR_1EEEEEENS4_6LayoutINS5_IJNSA_ILi2EEESB_SB_EEENS5_IJSB_NSA_ILi0EEESX_EEEEENS5_IJNS4_10UnderscoreES10_S10_EEEEENS4_13SM90_TMA_LOADENS4_14ComposedLayoutINS4_7SwizzleILi3ELi4ELi3EEENS4_18smem_ptr_flag_bitsILi16EEENSU_INS5_IJNSA_ILi8EEESH_EEENS5_IJSH_SB_EEEEEEEvNS4_8identityES13_S1D_vS1E_EENS_8epilogue10collective6detail29Sm90TmaWarpSpecializedAdapterINS1H_15DefaultEpilogueISJ_SK_SK_NS1G_6thread17LinearCombinationISJ_Li1EffLNS1L_9ScaleType4KindE0ELNS_15FloatRoundStyleE2ESJ_EENS1_15EpilogueDefaultEEEEEvvEEEEvNT_6ParamsE)
        /*0014*/ 	.word	0x00000000


	//----- nvinfo : EIATTR_MIN_STACK_SIZE
	.align		4
.L_17:
        /*0018*/ 	.byte	0x04, 0x12
        /*001a*/ 	.short	(.L_19 - .L_18)
	.align		4
.L_18:
        /*001c*/ 	.word	index@(_ZN7cutlass13device_kernelINS_4gemm6kernel13GemmUniversalIN4cute5tupleIJiiiiEEENS1_10collective13CollectiveMmaINS1_34MainloopSm90TmaGmmaWarpSpecializedILi5ENS5_IJNS4_1CILi1EEESB_SB_EEENS1_35KernelTmaWarpSpecializedCooperativeEEENS5_IJNSA_ILi128EEENSA_ILi256EEENSA_ILi64EEEEEENS_6half_tENS5_IJlSB_lEEESJ_SK_NS4_8TiledMMAINS4_8MMA_AtomIJNS4_4SM904GMMA26MMA_64x256x16_F32F16F16_SSILNSO_5MajorE0ELSQ_0ELNSO_7ScaleInE1ELSR_1EEEEEENS4_6LayoutINS5_IJNSA_ILi2EEESB_SB_EEENS5_IJSB_NSA_ILi0EEESX_EEEEENS5_IJNS4_10UnderscoreES10_S10_EEEEENS4_13SM90_TMA_LOADENS4_14ComposedLayoutINS4_7SwizzleILi3ELi4ELi3EEENS4_18smem_ptr_flag_bitsILi16EEENSU_INS5_IJNSA_ILi8EEESH_EEENS5_IJSH_SB_EEEEEEEvNS4_8identityES13_S1D_vS1E_EENS_8epilogue10collective6detail29Sm90TmaWarpSpecializedAdapterINS1H_15DefaultEpilogueISJ_SK_SK_NS1G_6thread17LinearCombinationISJ_Li1EffLNS1L_9ScaleType4KindE0ELNS_15FloatRoundStyleE2ESJ_EENS1_15EpilogueDefaultEEEEEvvEEEEvNT_6ParamsE)
        /*0020*/ 	.word	0x00000000
.L_19:


//--------------------- .nv.compat                --------------------------
	.section	.nv.compat,"",@"SHT_CUDA_COMPAT_INFO"
	.align	4
        /*0000*/ 	.byte	0x02, 0x09, 0x01, 0x00, 0x02, 0x02, 0x04, 0x00, 0x02, 0x05, 0x05, 0x00, 0x03, 0x07, 0x01, 0x01
        /*0010*/ 	.byte	0x02, 0x03, 0x01, 0x00, 0x02, 0x06, 0x01, 0x00, 0x04, 0x0b, 0x08, 0x00, 0x00, 0x00, 0x00, 0x00
        /*0020*/ 	.byte	0x00, 0x00, 0x00, 0x00


//--------------------- .nv.info._ZN7cutlass13device_kernelINS_4gemm6kernel13GemmUniversalIN4cute5tupleIJiiiiEEENS1_10collective13CollectiveMmaINS1_34MainloopSm90TmaGmmaWarpSpecializedILi5ENS5_IJNS4_1CILi1EEESB_SB_EEENS1_35KernelTmaWarpSpecializedCooperativeEEENS5_IJNSA_ILi128EEENSA_ILi256EEENSA_ILi64EEEEEENS_6half_tENS5_IJlSB_lEEESJ_SK_NS4_8TiledMMAINS4_8MMA_AtomIJNS4_4SM904GMMA26MMA_64x256x16_F32F16F16_SSILNSO_5MajorE0ELSQ_0ELNSO_7ScaleInE1ELSR_1EEEEEENS4_6LayoutINS5_IJNSA_ILi2EEESB_SB_EEENS5_IJSB_NSA_ILi0EEESX_EEEEENS5_IJNS4_10UnderscoreES10_S10_EEEEENS4_13SM90_TMA_LOADENS4_14ComposedLayoutINS4_7SwizzleILi3ELi4ELi3EEENS4_18smem_ptr_flag_bitsILi16EEENSU_INS5_IJNSA_ILi8EEESH_EEENS5_IJSH_SB_EEEEEEEvNS4_8identityES13_S1D_vS1E_EENS_8epilogue10collective6detail29Sm90TmaWarpSpecializedAdapterINS1H_15DefaultEpilogueISJ_SK_SK_NS1G_6thread17LinearCombinationISJ_Li1EffLNS1L_9ScaleType4KindE0ELNS_15FloatRoundStyleE2ESJ_EENS1_15EpilogueDefaultEEEEEvvEEEEvNT_6ParamsE --------------------------
	.section	.nv.info._ZN7cutlass13device_kernelINS_4gemm6kernel13GemmUniversalIN4cute5tupleIJiiiiEEENS1_10collective13CollectiveMmaINS1_34MainloopSm90TmaGmmaWarpSpecializedILi5ENS5_IJNS4_1CILi1EEESB_SB_EEENS1_35KernelTmaWarpSpecializedCooperativeEEENS5_IJNSA_ILi128EEENSA_ILi256EEENSA_ILi64EEEEEENS_6half_tENS5_IJlSB_lEEESJ_SK_NS4_8TiledMMAINS4_8MMA_AtomIJNS4_4SM904GMMA26MMA_64x256x16_F32F16F16_SSILNSO_5MajorE0ELSQ_0ELNSO_7ScaleInE1ELSR_1EEEEEENS4_6LayoutINS5_IJNSA_ILi2EEESB_SB_EEENS5_IJSB_NSA_ILi0EEESX_EEEEENS5_IJNS4_10UnderscoreES10_S10_EEEEENS4_13SM90_TMA_LOADENS4_14ComposedLayoutINS4_7SwizzleILi3ELi4ELi3EEENS4_18smem_ptr_flag_bitsILi16EEENSU_INS5_IJNSA_ILi8EEESH_EEENS5_IJSH_SB_EEEEEEEvNS4_8identityES13_S1D_vS1E_EENS_8epilogue10collective6detail29Sm90TmaWarpSpecializedAdapterINS1H_15DefaultEpilogueISJ_SK_SK_NS1G_6thread17LinearCombinationISJ_Li1EffLNS1L_9ScaleType4KindE0ELNS_15FloatRoundStyleE2ESJ_EENS1_15EpilogueDefaultEEEEEvvEEEEvNT_6ParamsE,"",@"SHT_CUDA_INFO"
	.sectionflags	@""
	.align	4


	//----- nvinfo : EIATTR_CUDA_API_VERSION
	.align		4
        /*0000*/ 	.byte	0x04, 0x37
        /*0002*/ 	.short	(.L_21 - .L_20)
.L_20:
        /*0004*/ 	.word	0x00000082


	//----- nvinfo : EIATTR_KPARAM_INFO
	.align		4
.L_21:
        /*0008*/ 	.byte	0x04, 0x17
        /*000a*/ 	.short	(.L_23 - .L_22)
.L_22:
        /*000c*/ 	.word	0x00000000
        /*0010*/ 	.short	0x0000
        /*0012*/ 	.short	0x0070
        /*0014*/ 	.byte	0x00, 0xf0, 0x01, 0x10


	//----- nvinfo : EIATTR_SPARSE_MMA_MASK
	.align		4
.L_23:
        /*0018*/ 	.byte	0x03, 0x50
        /*001a*/ 	.short	0x0000


	//----- nvinfo : EIATTR_MAXREG_COUNT
	.align		4
        /*001c*/ 	.byte	0x03, 0x1b
        /*001e*/ 	.short	0x00a8


	//----- nvinfo : EIATTR_NUM_BARRIERS
	.align		4
        /*0020*/ 	.byte	0x02, 0x4c
        /*0022*/ 	.byte	0x01
	.zero		1


	//----- nvinfo : EIATTR_EXTERNS
	.align		4
        /*0024*/ 	.byte	0x04, 0x0f
        /*0026*/ 	.short	(.L_25 - .L_24)


	//   ....[0]....
	.align		4
.L_24:
        /*0028*/ 	.word	index@(__assertfail)


	//----- nvinfo : EIATTR_MERCURY_ISA_VERSION
	.align		4
.L_25:
        /*002c*/ 	.byte	0x03, 0x5f
        /*002e*/ 	.short	0x0101


	//----- nvinfo : EIATTR_INT_WARP_WIDE_INSTR_OFFSETS
	.align		4
        /*0030*/ 	.byte	0x04, 0x31
        /*0032*/ 	.short	(.L_27 - .L_26)


	//   ....[0]....
.L_26:
        /*0034*/ 	.word	0x000003d0


	//   ....[1]....
        /*0038*/ 	.word	0x00000400


	//   ....[2]....
        /*003c*/ 	.word	0x000004e0


	//----- nvinfo : EIATTR_COOP_GROUP_MASK_REGIDS
	.align		4
.L_27:
        /*0040*/ 	.byte	0x04, 0x29
        /*0042*/ 	.short	(.L_29 - .L_28)


	//   ....[0]....
.L_28:
        /*0044*/ 	.word	0xffffffff


	//   ....[1]....
        /*0048*/ 	.word	0xffffffff


	//   ....[2]....
        /*004c*/ 	.word	0xffffffff


	//   ....[3]....
        /*0050*/ 	.word	0xffffffff


	//   ....[4]....
        /*0054*/ 	.word	0xffffffff


	//----- nvinfo : EIATTR_COOP_GROUP_INSTR_OFFSETS
	.align		4
.L_29:
        /*0058*/ 	.byte	0x04, 0x28
        /*005a*/ 	.short	(.L_31 - .L_30)


	//   ....[0]....
.L_30:
        /*005c*/ 	.word	0x00000060


	//   ....[1]....
        /*0060*/ 	.word	0x00000070


	//   ....[2]....
        /*0064*/ 	.word	0x00000130


	//   ....[3]....
        /*0068*/ 	.word	0x000002e0


	//   ....[4]....
        /*006c*/ 	.word	0x00000f90


	//----- nvinfo : EIATTR_REG_RECONFIG
	.align		4
.L_31:
        /*0070*/ 	.byte	0x01, 0x54
	.zero		2


	//----- nvinfo : EIATTR_SYSCALL_OFFSETS
	.align		4
        /*0074*/ 	.byte	0x04, 0x46
        /*0076*/ 	.short	(.L_33 - .L_32)


	//   ....[0]....
.L_32:
        /*0078*/ 	.word	0x00001150


	//----- nvinfo : EIATTR_MBARRIER_INSTR_OFFSETS
	.align		4
.L_33:
        /*007c*/ 	.byte	0x04, 0x39
        /*007e*/ 	.short	(.L_35 - .L_34)


	//   ....[0]....
.L_34:
        /*0080*/ 	.word	0x00000230
        /*0084*/ 	.word	0x000000ff
        /*0088*/ 	.word	0x00000000
        /*008c*/ 	.short	0x0100
        /*008e*/ 	.byte	0x08
	.zero		1


	//   ....[1]....
        /*0090*/ 	.word	0x00000240
        /*0094*/ 	.word	0x000000ff
        /*0098*/ 	.word	0x00000028
        /*009c*/ 	.short	0x0100
        /*009e*/ 	.byte	0x08
	.zero		1


	//   ....[2]....
        /*00a0*/ 	.word	0x00000250
        /*00a4*/ 	.word	0x000000ff
        /*00a8*/ 	.word	0x00000008
        /*00ac*/ 	.short	0x0100
        /*00ae*/ 	.byte	0x08
	.zero		1


	//   ....[3]....
        /*00b0*/ 	.word	0x00000260
        /*00b4*/ 	.word	0x000000ff
        /*00b8*/ 	.word	0x00000030
        /*00bc*/ 	.short	0x0100
        /*00be*/ 	.byte	0x08
	.zero		1


	//   ....[4]....
        /*00c0*/ 	.word	0x00000270
        /*00c4*/ 	.word	0x000000ff
        /*00c8*/ 	.word	0x00000010
        /*00cc*/ 	.short	0x0100
        /*00ce*/ 	.byte	0x08
	.zero		1


	//   ....[5]....
        /*00d0*/ 	.word	0x00000280
        /*00d4*/ 	.word	0x000000ff
        /*00d8*/ 	.word	0x00000038
        /*00dc*/ 	.short	0x0100
        /*00de*/ 	.byte	0x08
	.zero		1


	//   ....[6]....
        /*00e0*/ 	.word	0x00000290
        /*00e4*/ 	.word	0x000000ff
        /*00e8*/ 	.word	0x00000018
        /*00ec*/ 	.short	0x0100
        /*00ee*/ 	.byte	0x08
	.zero		1


	//   ....[7]....
        /*00f0*/ 	.word	0x000002a0
        /*00f4*/ 	.word	0x000000ff
        /*00f8*/ 	.word	0x00000040
        /*00fc*/ 	.short	0x0100
        /*00fe*/ 	.byte	0x08
	.zero		1


	//   ....[8]....
        /*0100*/ 	.word	0x000002b0
        /*0104*/ 	.word	0x000000ff
        /*0108*/ 	.word	0x00000020
        /*010c*/ 	.short	0x0100
        /*010e*/ 	.byte	0x08
	.zero		1


	//   ....[9]....
        /*0110*/ 	.word	0x000002c0
        /*0114*/ 	.word	0x000000ff
        /*0118*/ 	.word	0x00000048
        /*011c*/ 	.short	0x0100
        /*011e*/ 	.byte	0x08
	.zero		1


	//   ....[10]....
        /*0120*/ 	.word	0x00000550
        /*0124*/ 	.word	0x000000ff
        /*0128*/ 	.word	0x00000060
        /*012c*/ 	.short	0x0100
        /*012e*/ 	.byte	0x06
	.zero		1


	//   ....[11]....
        /*0130*/ 	.word	0x000005b0
        /*0134*/ 	.word	0x000000ff
        /*0138*/ 	.word	0x00000068
        /*013c*/ 	.short	0x0100
        /*013e*/ 	.byte	0x06
	.zero		1


	//   ....[12]....
        /*0140*/ 	.word	0x000011d0
        /*0144*/ 	.word	0x00000003
        /*0148*/ 	.word	0x00000000
        /*014c*/ 	.short	0x010a
        /*014e*/ 	.byte	0x3f
	.zero		1


	//   ....[13]....
        /*0150*/ 	.word	0x00001210
        /*0154*/ 	.word	0x00000003
        /*0158*/ 	.word	0x00000000
        /*015c*/ 	.short	0x010a
        /*015e*/ 	.byte	0x3f
	.zero		1


	//   ....[14]....
        /*0160*/ 	.word	0x000015e0
        /*0164*/ 	.word	0x000000ff
        /*0168*/ 	.word	0x00000000
        /*016c*/ 	.short	0x010a
        /*016e*/ 	.byte	0x08
	.zero		1


	//   ....[15]....
        /*0170*/ 	.word	0x00001620
        /*0174*/ 	.word	0x000000ff
        /*0178*/ 	.word	0x00000000
        /*017c*/ 	.short	0x010a
        /*017e*/ 	.byte	0x08
	.zero		1


	//   ....[16]....
        /*0180*/ 	.word	0x000018b0
        /*0184*/ 	.word	0x000000ff
        /*0188*/ 	.word	0x00000000
        /*018c*/ 	.short	0x0101
        /*018e*/ 	.byte	0x08
	.zero		1


	//   ....[17]....
        /*0190*/ 	.word	0x00001ab0
        /*0194*/ 	.word	0x000000ff
        /*0198*/ 	.word	0x00000000
        /*019c*/ 	.short	0x0101
        /*019e*/ 	.byte	0x06
	.zero		1


	//   ....[18]....
        /*01a0*/ 	.word	0x0000a920
        /*01a4*/ 	.word	0x0000000e
        /*01a8*/ 	.word	0x00000028
        /*01ac*/ 	.short	0x010a
        /*01ae*/ 	.byte	0x3f
	.zero		1


	//   ....[19]....
        /*01b0*/ 	.word	0x0000aca0
        /*01b4*/ 	.word	0x00000006
        /*01b8*/ 	.word	0x00000068
        /*01bc*/ 	.short	0x0101
        /*01be*/ 	.byte	0x3f
	.zero		1


	//   ....[20]....
        /*01c0*/ 	.word	0x0000b3d0
        /*01c4*/ 	.word	0x00000007
        /*01c8*/ 	.word	0x00000000
        /*01cc*/ 	.short	0x010a
        /*01ce*/ 	.byte	0x3f
	.zero		1


	//   ....[21]....
        /*01d0*/ 	.word	0x0000b450
        /*01d4*/ 	.word	0x00000009
        /*01d8*/ 	.word	0x00000000
        /*01dc*/ 	.short	0x010a
        /*01de*/ 	.byte	0x3f
	.zero		1


	//   ....[22]....
        /*01e0*/ 	.word	0x0000b4e0
        /*01e4*/ 	.word	0x00000006
        /*01e8*/ 	.word	0x00000000
        /*01ec*/ 	.short	0x010a
        /*01ee*/ 	.byte	0x3f
	.zero		1


	//   ....[23]....
        /*01f0*/ 	.word	0x0000b570
        /*01f4*/ 	.word	0x00000009
        /*01f8*/ 	.word	0x00000000
        /*01fc*/ 	.short	0x010a
        /*01fe*/ 	.byte	0x3f
	.zero		1


	//   ....[24]....
        /*0200*/ 	.word	0x0000b600
        /*0204*/ 	.word	0x00000003
        /*0208*/ 	.word	0x00000000
        /*020c*/ 	.short	0x010a
        /*020e*/ 	.byte	0x3f
	.zero		1


	//   ....[25]....
        /*0210*/ 	.word	0x0000b660
        /*0214*/ 	.word	0x00000003
        /*0218*/ 	.word	0x00000000
        /*021c*/ 	.short	0x010a
        /*021e*/ 	.byte	0x3f
	.zero		1


	//   ....[26]....
        /*0220*/ 	.word	0x0000b6c0
        /*0224*/ 	.word	0x00000004
        /*0228*/ 	.word	0x00000000
        /*022c*/ 	.short	0x010a
        /*022e*/ 	.byte	0x3f
	.zero		1


	//   ....[27]....
        /*0230*/ 	.word	0x0000b790
        /*0234*/ 	.word	0x0000000e
        /*0238*/ 	.word	0x00000028
        /*023c*/ 	.short	0x010a
        /*023e*/ 	.byte	0x3f
	.zero		1


	//   ....[28]....
        /*0240*/ 	.word	0x0000b860
        /*0244*/ 	.word	0x00000007
        /*0248*/ 	.word	0x00000000
        /*024c*/ 	.short	0x010a
        /*024e*/ 	.byte	0x3f
	.zero		1


	//   ....[29]....
        /*0250*/ 	.word	0x0000b8b0
        /*0254*/ 	.word	0x00000009
        /*0258*/ 	.word	0x00000000
        /*025c*/ 	.short	0x010a
        /*025e*/ 	.byte	0x3f
	.zero		1


	//   ....[30]....
        /*0260*/ 	.word	0x0000b900
        /*0264*/ 	.word	0x00000006
        /*0268*/ 	.word	0x00000000
        /*026c*/ 	.short	0x010a
        /*026e*/ 	.byte	0x3f
	.zero		1


	//   ....[31]....
        /*0270*/ 	.word	0x0000b950
        /*0274*/ 	.word	0x00000009
        /*0278*/ 	.word	0x00000000
        /*027c*/ 	.short	0x010a
        /*027e*/ 	.byte	0x3f
	.zero		1


	//----- nvinfo : EIATTR_NUM_MBARRIERS
	.align		4
.L_35:
        /*0280*/ 	.byte	0x03, 0x38
        /*0282*/ 	.short	0x000c


	//----- nvinfo : EIATTR_EXIT_INSTR_OFFSETS
	.align		4
        /*0284*/ 	.byte	0x04, 0x1c
        /*0286*/ 	.short	(.L_37 - .L_36)


	//   ....[0]....
.L_36:
        /*0288*/ 	.word	0x00000600


	//   ....[1]....
        /*028c*/ 	.word	0x00000ec0


	//   ....[2]....
        /*0290*/ 	.word	0x00009f90


	//   ....[3]....
        /*0294*/ 	.word	0x0000a5c0


	//   ....[4]....
        /*0298*/ 	.word	0x0000b650


	//----- nvinfo : EIATTR_MAX_THREADS
	.align		4
.L_37:
        /*029c*/ 	.byte	0x04, 0x05
        /*029e*/ 	.short	(.L_39 - .L_38)
.L_38:
        /*02a0*/ 	.word	0x00000180
        /*02a4*/ 	.word	0x00000001
        /*02a8*/ 	.word	0x00000001


	//----- nvinfo : EIATTR_CRS_STACK_SIZE
	.align		4
.L_39:
        /*02ac*/ 	.byte	0x04, 0x1e
        /*02ae*/ 	.short	(.L_41 - .L_40)
.L_40:
        /*02b0*/ 	.word	0x00000000


	//----- nvinfo : EIATTR_CBANK_PARAM_SIZE
	.align		4
.L_41:
        /*02b4*/ 	.byte	0x03, 0x19
        /*02b6*/ 	.short	0x0470


	//----- nvinfo : EIATTR_PARAM_CBANK
	.align		4
        /*02b8*/ 	.byte	0x04, 0x0a
        /*02ba*/ 	.short	(.L_43 - .L_42)
	.align		4
.L_42:
        /*02bc*/ 	.word	index@(.nv.constant0._ZN7cutlass13device_kernelINS_4gemm6kernel13GemmUniversalIN4cute5tupleIJiiiiEEENS1_10collective13CollectiveMmaINS1_34MainloopSm90TmaGmmaWarpSpecializedILi5ENS5_IJNS4_1CILi1EEESB_SB_EEENS1_35KernelTmaWarpSpecializedCooperativeEEENS5_IJNSA_ILi128EEENSA_ILi256EEENSA_ILi64EEEEEENS_6half_tENS5_IJlSB_lEEESJ_SK_NS4_8TiledMMAINS4_8MMA_AtomIJNS4_4SM904GMMA26MMA_64x256x16_F32F16F16_SSILNSO_5MajorE0ELSQ_0ELNSO_7ScaleInE1ELSR_1EEEEEENS4_6LayoutINS5_IJNSA_ILi2EEESB_SB_EEENS5_IJSB_NSA_ILi0EEESX_EEEEENS5_IJNS4_10UnderscoreES10_S10_EEEEENS4_13SM90_TMA_LOADENS4_14ComposedLayoutINS4_7SwizzleILi3ELi4ELi3EEENS4_18smem_ptr_flag_bitsILi16EEENSU_INS5_IJNSA_ILi8EEESH_EEENS5_IJSH_SB_EEEEEEEvNS4_8identityES13_S1D_vS1E_EENS_8epilogue10collective6detail29Sm90TmaWarpSpecializedAdapterINS1H_15DefaultEpilogueISJ_SK_SK_NS1G_6thread17LinearCombinationISJ_Li1EffLNS1L_9ScaleType4KindE0ELNS_15FloatRoundStyleE2ESJ_EENS1_15EpilogueDefaultEEEEEvvEEEEvNT_6ParamsE)
        /*02c0*/ 	.short	0x0210
        /*02c2*/ 	.short	0x0470


	//----- nvinfo : EIATTR_SW_WAR
	.align		4
.L_43:
        /*02c4*/ 	.byte	0x04, 0x36
        /*02c6*/ 	.short	(.L_45 - .L_44)
.L_44:
        /*02c8*/ 	.word	0x00000008
.L_45:


//--------------------- .nv.callgraph             --------------------------
	.section	.nv.callgraph,"",@"SHT_CUDA_CALLGRAPH"
	.align	4
	.sectionentsize	8
	.align		4
        /*0000*/ 	.word	0x00000000
	.align		4
        /*0004*/ 	.word	0xffffffff
	.align		4
        /*0008*/ 	.word	index@(_ZN7cutlass13device_kernelINS_4gemm6kernel13GemmUniversalIN4cute5tupleIJiiiiEEENS1_10collective13CollectiveMmaINS1_34MainloopSm90TmaGmmaWarpSpecializedILi5ENS5_IJNS4_1CILi1EEESB_SB_EEENS1_35KernelTmaWarpSpecializedCooperativeEEENS5_IJNSA_ILi128EEENSA_ILi256EEENSA_ILi64EEEEEENS_6half_tENS5_IJlSB_lEEESJ_SK_NS4_8TiledMMAINS4_8MMA_AtomIJNS4_4SM904GMMA26MMA_64x256x16_F32F16F16_SSILNSO_5MajorE0ELSQ_0ELNSO_7ScaleInE1ELSR_1EEEEEENS4_6LayoutINS5_IJNSA_ILi2EEESB_SB_EEENS5_IJSB_NSA_ILi0EEESX_EEEEENS5_IJNS4_10UnderscoreES10_S10_EEEEENS4_13SM90_TMA_LOADENS4_14ComposedLayoutINS4_7SwizzleILi3ELi4ELi3EEENS4_18smem_ptr_flag_bitsILi16EEENSU_INS5_IJNSA_ILi8EEESH_EEENS5_IJSH_SB_EEEEEEEvNS4_8identityES13_S1D_vS1E_EENS_8epilogue10collective6detail29Sm90TmaWarpSpecializedAdapterINS1H_15DefaultEpilogueISJ_SK_SK_NS1G_6thread17LinearCombinationISJ_Li1EffLNS1L_9ScaleType4KindE0ELNS_15FloatRoundStyleE2ESJ_EENS1_15EpilogueDefaultEEEEEvvEEEEvNT_6ParamsE)
	.align		4
        /*000c*/ 	.word	index@(__assertfail)
	.align		4
        /*0010*/ 	.word	0x00000000
	.align		4
        /*0014*/ 	.word	0xfffffffe
	.align		4
        /*0018*/ 	.word	0x00000000
	.align		4
        /*001c*/ 	.word	0xfffffffd
	.align		4
        /*0020*/ 	.word	0x00000000
	.align		4
        /*0024*/ 	.word	0xfffffffc


//--------------------- .nv.constant4             --------------------------
	.section	.nv.constant4,"a",@progbits
	.align	8
	.align		8
.nv.constant4:
        /*0000*/ 	.dword	__assertfail
	.align		8
        /*0008*/ 	.dword	__unnamed_1
	.align		8
        /*0010*/ 	.dword	_ZN39_INTERNAL_2bacb7f1_4_k_cu_cba3c514_33004cuda3std3__45__cpo5beginE
	.align		8
        /*0018*/ 	.dword	_ZN39_INTERNAL_2bacb7f1_4_k_cu_cba3c514_33004cuda3std3__45__cpo3endE
	.align		8
        /*0020*/ 	.dword	_ZN39_INTERNAL_2bacb7f1_4_k_cu_cba3c514_33004cuda3std3__45__cpo6cbeginE
	.align		8
        /*0028*/ 	.dword	_ZN39_INTERNAL_2bacb7f1_4_k_cu_cba3c514_33004cuda3std3__45__cpo4cendE
	.align		8
        /*0030*/ 	.dword	_ZN39_INTERNAL_2bacb7f1_4_k_cu_cba3c514_33004cuda3std3__441_GLOBAL__N__2bacb7f1_4_k_cu_cba3c514_33006ignoreE
	.align		8
        /*0038*/ 	.dword	_ZN39_INTERNAL_2bacb7f1_4_k_cu_cba3c514_33004cuda3std3__419piecewise_constructE
	.align		8
        /*0040*/ 	.dword	_ZN39_INTERNAL_2bacb7f1_4_k_cu_cba3c514_33004cuda3std3__48in_placeE
	.align		8
        /*0048*/ 	.dword	_ZN39_INTERNAL_2bacb7f1_4_k_cu_cba3c514_33004cuda3std6ranges3__45__cpo4swapE
	.align		8
        /*0050*/ 	.dword	_ZN39_INTERNAL_2bacb7f1_4_k_cu_cba3c514_33004cuda3std6ranges3__45__cpo9iter_moveE
	.align		8
        /*0058*/ 	.dword	_ZN39_INTERNAL_2bacb7f1_4_k_cu_cba3c514_33004cute7productE
	.align		8
        /*0060*/ 	.dword	_ZN39_INTERNAL_2bacb7f1_4_k_cu_cba3c514_33004cute1_E
	.align		8
        /*0068*/ 	.dword	$str$22
	.align		8
        /*0070*/ 	.dword	$str$23


//--------------------- .text._ZN7cutlass13device_kernelINS_4gemm6kernel13GemmUniversalIN4cute5tupleIJiiiiEEENS1_10collective13CollectiveMmaINS1_34MainloopSm90TmaGmmaWarpSpecializedILi5ENS5_IJNS4_1CILi1EEESB_SB_EEENS1_35KernelTmaWarpSpecializedCooperativeEEENS5_IJNSA_ILi128EEENSA_ILi256EEENSA_ILi64EEEEEENS_6half_tENS5_IJlSB_lEEESJ_SK_NS4_8TiledMMAINS4_8MMA_AtomIJNS4_4SM904GMMA26MMA_64x256x16_F32F16F16_SSILNSO_5MajorE0ELSQ_0ELNSO_7ScaleInE1ELSR_1EEEEEENS4_6LayoutINS5_IJNSA_ILi2EEESB_SB_EEENS5_IJSB_NSA_ILi0EEESX_EEEEENS5_IJNS4_10UnderscoreES10_S10_EEEEENS4_13SM90_TMA_LOADENS4_14ComposedLayoutINS4_7SwizzleILi3ELi4ELi3EEENS4_18smem_ptr_flag_bitsILi16EEENSU_INS5_IJNSA_ILi8EEESH_EEENS5_IJSH_SB_EEEEEEEvNS4_8identityES13_S1D_vS1E_EENS_8epilogue10collective6detail29Sm90TmaWarpSpecializedAdapterINS1H_15DefaultEpilogueISJ_SK_SK_NS1G_6thread17LinearCombinationISJ_Li1EffLNS1L_9ScaleType4KindE0ELNS_15FloatRoundStyleE2ESJ_EENS1_15EpilogueDefaultEEEEEvvEEEEvNT_6ParamsE --------------------------
	.section	.text._ZN7cutlass13device_kernelINS_4gemm6kernel13GemmUniversalIN4cute5tupleIJiiiiEEENS1_10collective13CollectiveMmaINS1_34MainloopSm90TmaGmmaWarpSpecializedILi5ENS5_IJNS4_1CILi1EEESB_SB_EEENS1_35KernelTmaWarpSpecializedCooperativeEEENS5_IJNSA_ILi128EEENSA_ILi256EEENSA_ILi64EEEEEENS_6half_tENS5_IJlSB_lEEESJ_SK_NS4_8TiledMMAINS4_8MMA_AtomIJNS4_4SM904GMMA26MMA_64x256x16_F32F16F16_SSILNSO_5MajorE0ELSQ_0ELNSO_7ScaleInE1ELSR_1EEEEEENS4_6LayoutINS5_IJNSA_ILi2EEESB_SB_EEENS5_IJSB_NSA_ILi0EEESX_EEEEENS5_IJNS4_10UnderscoreES10_S10_EEEEENS4_13SM90_TMA_LOADENS4_14ComposedLayoutINS4_7SwizzleILi3ELi4ELi3EEENS4_18smem_ptr_flag_bitsILi16EEENSU_INS5_IJNSA_ILi8EEESH_EEENS5_IJSH_SB_EEEEEEEvNS4_8identityES13_S1D_vS1E_EENS_8epilogue10collective6detail29Sm90TmaWarpSpecializedAdapterINS1H_15DefaultEpilogueISJ_SK_SK_NS1G_6thread17LinearCombinationISJ_Li1EffLNS1L_9ScaleType4KindE0ELNS_15FloatRoundStyleE2ESJ_EENS1_15EpilogueDefaultEEEEEvvEEEEvNT_6ParamsE,"ax",@progbits
	.align	128
.text._ZN7cutlass13device_kernelINS_4gemm6kernel13GemmUniversalIN4cute5tupleIJiiiiEEENS1_10collective13CollectiveMmaINS1_34MainloopSm90TmaGmmaWarpSpecializedILi5ENS5_IJNS4_1CILi1EEESB_SB_EEENS1_35KernelTmaWarpSpecializedCooperativeEEENS5_IJNSA_ILi128EEENSA_ILi256EEENSA_ILi64EEEEEENS_6half_tENS5_IJlSB_lEEESJ_SK_NS4_8TiledMMAINS4_8MMA_AtomIJNS4_4SM904GMMA26MMA_64x256x16_F32F16F16_SSILNSO_5MajorE0ELSQ_0ELNSO_7ScaleInE1ELSR_1EEEEEENS4_6LayoutINS5_IJNSA_ILi2EEESB_SB_EEENS5_IJSB_NSA_ILi0EEESX_EEEEENS5_IJNS4_10UnderscoreES10_S10_EEEEENS4_13SM90_TMA_LOADENS4_14ComposedLayoutINS4_7SwizzleILi3ELi4ELi3EEENS4_18smem_ptr_flag_bitsILi16EEENSU_INS5_IJNSA_ILi8EEESH_EEENS5_IJSH_SB_EEEEEEEvNS4_8identityES13_S1D_vS1E_EENS_8epilogue10collective6detail29Sm90TmaWarpSpecializedAdapterINS1H_15DefaultEpilogueISJ_SK_SK_NS1G_6thread17LinearCombinationISJ_Li1EffLNS1L_9ScaleType4KindE0ELNS_15FloatRoundStyleE2ESJ_EENS1_15EpilogueDefaultEEEEEvvEEEEvNT_6ParamsE:
        .type           _ZN7cutlass13device_kernelINS_4gemm6kernel13GemmUniversalIN4cute5tupleIJiiiiEEENS1_10collective13CollectiveMmaINS1_34MainloopSm90TmaGmmaWarpSpecializedILi5ENS5_IJNS4_1CILi1EEESB_SB_EEENS1_35KernelTmaWarpSpecializedCooperativeEEENS5_IJNSA_ILi128EEENSA_ILi256EEENSA_ILi64EEEEEENS_6half_tENS5_IJlSB_lEEESJ_SK_NS4_8TiledMMAINS4_8MMA_AtomIJNS4_4SM904GMMA26MMA_64x256x16_F32F16F16_SSILNSO_5MajorE0ELSQ_0ELNSO_7ScaleInE1ELSR_1EEEEEENS4_6LayoutINS5_IJNSA_ILi2EEESB_SB_EEENS5_IJSB_NSA_ILi0EEESX_EEEEENS5_IJNS4_10UnderscoreES10_S10_EEEEENS4_13SM90_TMA_LOADENS4_14ComposedLayoutINS4_7SwizzleILi3ELi4ELi3EEENS4_18smem_ptr_flag_bitsILi16EEENSU_INS5_IJNSA_ILi8EEESH_EEENS5_IJSH_SB_EEEEEEEvNS4_8identityES13_S1D_vS1E_EENS_8epilogue10collective6detail29Sm90TmaWarpSpecializedAdapterINS1H_15DefaultEpilogueISJ_SK_SK_NS1G_6thread17LinearCombinationISJ_Li1EffLNS1L_9ScaleType4KindE0ELNS_15FloatRoundStyleE2ESJ_EENS1_15EpilogueDefaultEEEEEvvEEEEvNT_6ParamsE,@function
        .size           _ZN7cutlass13device_kernelINS_4gemm6kernel13GemmUniversalIN4cute5tupleIJiiiiEEENS1_10collective13CollectiveMmaINS1_34MainloopSm90TmaGmmaWarpSpecializedILi5ENS5_IJNS4_1CILi1EEESB_SB_EEENS1_35KernelTmaWarpSpecializedCooperativeEEENS5_IJNSA_ILi128EEENSA_ILi256EEENSA_ILi64EEEEEENS_6half_tENS5_IJlSB_lEEESJ_SK_NS4_8TiledMMAINS4_8MMA_AtomIJNS4_4SM904GMMA26MMA_64x256x16_F32F16F16_SSILNSO_5MajorE0ELSQ_0ELNSO_7ScaleInE1ELSR_1EEEEEENS4_6LayoutINS5_IJNSA_ILi2EEESB_SB_EEENS5_IJSB_NSA_ILi0EEESX_EEEEENS5_IJNS4_10UnderscoreES10_S10_EEEEENS4_13SM90_TMA_LOADENS4_14ComposedLayoutINS4_7SwizzleILi3ELi4ELi3EEENS4_18smem_ptr_flag_bitsILi16EEENSU_INS5_IJNSA_ILi8EEESH_EEENS5_IJSH_SB_EEEEEEEvNS4_8identityES13_S1D_vS1E_EENS_8epilogue10collective6detail29Sm90TmaWarpSpecializedAdapterINS1H_15DefaultEpilogueISJ_SK_SK_NS1G_6thread17LinearCombinationISJ_Li1EffLNS1L_9ScaleType4KindE0ELNS_15FloatRoundStyleE2ESJ_EENS1_15EpilogueDefaultEEEEEvvEEEEvNT_6ParamsE,(.L_x_324 - _ZN7cutlass13device_kernelINS_4gemm6kernel13GemmUniversalIN4cute5tupleIJiiiiEEENS1_10collective13CollectiveMmaINS1_34MainloopSm90TmaGmmaWarpSpecializedILi5ENS5_IJNS4_1CILi1EEESB_SB_EEENS1_35KernelTmaWarpSpecializedCooperativeEEENS5_IJNSA_ILi128EEENSA_ILi256EEENSA_ILi64EEEEEENS_6half_tENS5_IJlSB_lEEESJ_SK_NS4_8TiledMMAINS4_8MMA_AtomIJNS4_4SM904GMMA26MMA_64x256x16_F32F16F16_SSILNSO_5MajorE0ELSQ_0ELNSO_7ScaleInE1ELSR_1EEEEEENS4_6LayoutINS5_IJNSA_ILi2EEESB_SB_EEENS5_IJSB_NSA_ILi0EEESX_EEEEENS5_IJNS4_10UnderscoreES10_S10_EEEEENS4_13SM90_TMA_LOADENS4_14ComposedLayoutINS4_7SwizzleILi3ELi4ELi3EEENS4_18smem_ptr_flag_bitsILi16EEENSU_INS5_IJNSA_ILi8EEESH_EEENS5_IJSH_SB_EEEEEEEvNS4_8identityES13_S1D_vS1E_EENS_8epilogue10collective6detail29Sm90TmaWarpSpecializedAdapterINS1H_15DefaultEpilogueISJ_SK_SK_NS1G_6thread17LinearCombinationISJ_Li1EffLNS1L_9ScaleType4KindE0ELNS_15FloatRoundStyleE2ESJ_EENS1_15EpilogueDefaultEEEEEvvEEEEvNT_6ParamsE)
        .other          _ZN7cutlass13device_kernelINS_4gemm6kernel13GemmUniversalIN4cute5tupleIJiiiiEEENS1_10collective13CollectiveMmaINS1_34MainloopSm90TmaGmmaWarpSpecializedILi5ENS5_IJNS4_1CILi1EEESB_SB_EEENS1_35KernelTmaWarpSpecializedCooperativeEEENS5_IJNSA_ILi128EEENSA_ILi256EEENSA_ILi64EEEEEENS_6half_tENS5_IJlSB_lEEESJ_SK_NS4_8TiledMMAINS4_8MMA_AtomIJNS4_4SM904GMMA26MMA_64x256x16_F32F16F16_SSILNSO_5MajorE0ELSQ_0ELNSO_7ScaleInE1ELSR_1EEEEEENS4_6LayoutINS5_IJNSA_ILi2EEESB_SB_EEENS5_IJSB_NSA_ILi0EEESX_EEEEENS5_IJNS4_10UnderscoreES10_S10_EEEEENS4_13SM90_TMA_LOADENS4_14ComposedLayoutINS4_7SwizzleILi3ELi4ELi3EEENS4_18smem_ptr_flag_bitsILi16EEENSU_INS5_IJNSA_ILi8EEESH_EEENS5_IJSH_SB_EEEEEEEvNS4_8identityES13_S1D_vS1E_EENS_8epilogue10collective6detail29Sm90TmaWarpSpecializedAdapterINS1H_15DefaultEpilogueISJ_SK_SK_NS1G_6thread17LinearCombinationISJ_Li1EffLNS1L_9ScaleType4KindE0ELNS_15FloatRoundStyleE2ESJ_EENS1_15EpilogueDefaultEEEEEvvEEEEvNT_6ParamsE,@"STO_CUDA_ENTRY STV_DEFAULT"
_ZN7cutlass13device_kernelINS_4gemm6kernel13GemmUniversalIN4cute5tupleIJiiiiEEENS1_10collective13CollectiveMmaINS1_34MainloopSm90TmaGmmaWarpSpecializedILi5ENS5_IJNS4_1CILi1EEESB_SB_EEENS1_35KernelTmaWarpSpecializedCooperativeEEENS5_IJNSA_ILi128EEENSA_ILi256EEENSA_ILi64EEEEEENS_6half_tENS5_IJlSB_lEEESJ_SK_NS4_8TiledMMAINS4_8MMA_AtomIJNS4_4SM904GMMA26MMA_64x256x16_F32F16F16_SSILNSO_5MajorE0ELSQ_0ELNSO_7ScaleInE1ELSR_1EEEEEENS4_6LayoutINS5_IJNSA_ILi2EEESB_SB_EEENS5_IJSB_NSA_ILi0EEESX_EEEEENS5_IJNS4_10UnderscoreES10_S10_EEEEENS4_13SM90_TMA_LOADENS4_14ComposedLayoutINS4_7SwizzleILi3ELi4ELi3EEENS4_18smem_ptr_flag_bitsILi16EEENSU_INS5_IJNSA_ILi8EEESH_EEENS5_IJSH_SB_EEEEEEEvNS4_8identityES13_S1D_vS1E_EENS_8epilogue10collective6detail29Sm90TmaWarpSpecializedAdapterINS1H_15DefaultEpilogueISJ_SK_SK_NS1G_6thread17LinearCombinationISJ_Li1EffLNS1L_9ScaleType4KindE0ELNS_15FloatRoundStyleE2ESJ_EENS1_15EpilogueDefaultEEEEEvvEEEEvNT_6ParamsE:
[----:B------:R-:W0:Y:S01]  /*0000*/  LDC R1, c[0x0][0x28] ;  /* 0x00000a00ff017b82 */ /* 0x000e220000000800 */
[----:B------:R-:W1:Y:S01]  /*0010*/  S2R R18, SR_TID.X ;  /* 0x0000000000127919 */ /* 0x000e620000002100 */
[----:B------:R-:W-:Y:S01]  /*0020*/  ELECT P0, URZ, PT ;  /* 0x00000000003f782f */ /* 0x000fe20003800000 */
[----:B------:R-:W-:Y:S01]  /*0030*/  BSSY B0, `(.L_x_0) ;  /* 0x000000f000007945 */ /* 0x000fe20003800000 */
[--C-:B-1----:R-:W-:Y:S02]  /*0040*/  SHF.R.U32.HI R0, RZ, 0x5, R18.reuse ;  /* 0x00000005ff007819 */ /* 0x102fe40000011612 */
[----:B------:R-:W-:-:S03]  /*0050*/  SHF.R.U32.HI R22, RZ, 0x7, R18 ;  /* 0x00000007ff167819 */ /* 0x000fc60000011612 */
[----:B------:R-:W1:Y:S04]  /*0060*/  SHFL.IDX PT, R5, R0, RZ, 0x1f ;  /* 0x00001fff00057589 */ /* 0x000e6800000e0000 */
[----:B------:R2:W3:Y:S01]  /*0070*/  SHFL.IDX PT, R8, R22, RZ, 0x1f ;  /* 0x00001fff16087589 */ /* 0x0004e200000e0000 */
[----:B-1----:R-:W-:-:S13]  /*0080*/  ISETP.NE.OR P0, PT, R5, RZ, !P0 ;  /* 0x000000ff0500720c */ /* 0x002fda0004705670 */
[----:B0-23--:R-:W-:Y:S05]  /*0090*/  @P0 BRA `(.L_x_1) ;  /* 0x0000000000200947 */ /* 0x00dfea0003800000 */
[----:B------:R-:W-:Y:S02]  /*00a0*/  ULDC.64 UR4, c[0x0][0x198] ;  /* 0x0000660000047ab9 */ /* 0x000fe40000000a00 */
[----:B------:R-:W-:Y:S02]  /*00b0*/  UIADD3 UR6, UP0, UR4, 0xf0, URZ ;  /* 0x000000f004067890 */ /* 0x000fe4000ff1e03f */
[----:B------:R-:W-:Y:S02]  /*00c0*/  UIADD3 UR4, UP1, UR4, 0x1f0, URZ ;  /* 0x000001f004047890 */ /* 0x000fe4000ff3e03f */
[----:B------:R-:W-:Y:S02]  /*00d0*/  UIADD3.X UR7, URZ, UR5, URZ, UP0, !UPT ;  /* 0x000000053f077290 */ /* 0x000fe400087fe43f */
[----:B------:R-:W-:-:S07]  /*00e0*/  UIADD3.X UR5, URZ, UR5, URZ, UP1, !UPT ;  /* 0x000000053f057290 */ /* 0x000fce0008ffe43f */
[----:B------:R0:W-:Y:S02]  /*00f0*/  UTMACCTL.PF [UR6] ;  /* 0x00000000060079b9 */ /* 0x0001e40008040000 */
[----:B------:R0:W-:Y:S02]  /*0100*/  UTMACCTL.PF [UR4] ;  /* 0x00000000040079b9 */ /* 0x0001e40008040000 */
[----:B0-----:R-:W-:Y:S01]  /*0110*/  NOP ;  /* 0x0000000000007918 */ /* 0x001fe20000000000 */
.L_x_1:
[----:B------:R-:W-:Y:S05]  /*0120*/  BSYNC B0 ;  /* 0x0000000000007941 */ /* 0x000fea0003800000 */
.L_x_0:
[----:B------:R-:W0:Y:S02]  /*0130*/  SHFL.IDX PT, R2, R0, RZ, 0x1f ;  /* 0x00001fff00027589 */ /* 0x000e2400000e0000 */
[----:B0-----:R-:W-:-:S13]  /*0140*/  ISETP.NE.AND P0, PT, R2, RZ, PT ;  /* 0x000000ff0200720c */ /* 0x001fda0003f05270 */
[----:B------:R-:W-:Y:S05]  /*0150*/  @P0 BRA `(.L_x_2) ;  /* 0x0000000000600947 */ /* 0x000fea0003800000 */
[----:B------:R-:W0:Y:S01]  /*0160*/  S2UR UR8, SR_CgaCtaId ;  /* 0x00000000000879c3 */ /* 0x000e220000008800 */
[----:B------:R-:W-:Y:S01]  /*0170*/  UMOV UR4, 0x400 ;  /* 0x0000040000047882 */ /* 0x000fe20000000000 */
[----:B------:R-:W-:Y:S01]  /*0180*/  UMOV UR5, 0x1 ;  /* 0x0000000100057882 */ /* 0x000fe20000000000 */
[----:B------:R-:W-:Y:S01]  /*0190*/  UMOV UR6, 0x100 ;  /* 0x0000010000067882 */ /* 0x000fe20000000000 */
[----:B------:R-:W-:Y:S01]  /*01a0*/  ELECT P0, URZ, PT ;  /* 0x00000000003f782f */ /* 0x000fe20003800000 */
[----:B------:R-:W-:-:S04]  /*01b0*/  UIADD3 UR6, -UR6, 0x100000, URZ ;  /* 0x0010000006067890 */ /* 0x000fc8000fffe13f */
[----:B------:R-:W-:Y:S02]  /*01c0*/  USHF.L.U32 UR7, UR6, 0xb, URZ ;  /* 0x0000000b06077899 */ /* 0x000fe4000800063f */
[----:B------:R-:W-:Y:S02]  /*01d0*/  USHF.L.U32 UR6, UR6, 0x1, URZ ;  /* 0x0000000106067899 */ /* 0x000fe4000800063f */
[----:B0-----:R-:W-:Y:S02]  /*01e0*/  ULEA UR8, UR8, UR4, 0x18 ;  /* 0x0000000408087291 */ /* 0x001fe4000f8ec03f */
[----:B------:R-:W-:-:S04]  /*01f0*/  UIADD3 UR4, -UR5, 0x100000, URZ ;  /* 0x0010000005047890 */ /* 0x000fc8000fffe13f */
[----:B------:R-:W-:Y:S02]  /*0200*/  USHF.L.U32 UR5, UR4, 0xb, URZ ;  /* 0x0000000b04057899 */ /* 0x000fe4000800063f */
[----:B------:R-:W-:Y:S01]  /*0210*/  USHF.L.U32 UR4, UR4, 0x1, URZ ;  /* 0x0000000104047899 */ /* 0x000fe2000800063f */
[----:B------:R-:W0:Y:S11]  /*0220*/  FENCE.VIEW.ASYNC.S ;  /* 0x00000000000073c6 */ /* 0x000e360000000000 */
[----:B0-----:R0:W1:Y:S01]  /*0230*/  SYNCS.EXCH.64 URZ, [UR8], UR4 ;  /* 0x00000004083f75b2 */ /* 0x0010620008000100 */
[----:B------:R0:W2:Y:S01]  /*0240*/  SYNCS.EXCH.64 URZ, [UR8+0x28], UR6 ;  /* 0x00002806083f75b2 */ /* 0x0000a20008000100 */
[----:B------:R0:W3:Y:S01]  /*0250*/  SYNCS.EXCH.64 URZ, [UR8+0x8], UR4 ;  /* 0x00000804083f75b2 */ /* 0x0000e20008000100 */
[----:B------:R0:W4:Y:S01]  /*0260*/  SYNCS.EXCH.64 URZ, [UR8+0x30], UR6 ;  /* 0x00003006083f75b2 */ /* 0x0001220008000100 */
[----:B------:R0:W0:Y:S01]  /*0270*/  SYNCS.EXCH.64 URZ, [UR8+0x10], UR4 ;  /* 0x00001004083f75b2 */ /* 0x0000220008000100 */
[----:B------:R0:W0:Y:S01]  /*0280*/  SYNCS.EXCH.64 URZ, [UR8+0x38], UR6 ;  /* 0x00003806083f75b2 */ /* 0x0000220008000100 */
[----:B------:R0:W0:Y:S01]  /*0290*/  SYNCS.EXCH.64 URZ, [UR8+0x18], UR4 ;  /* 0x00001804083f75b2 */ /* 0x0000220008000100 */
[----:B------:R0:W0:Y:S01]  /*02a0*/  SYNCS.EXCH.64 URZ, [UR8+0x40], UR6 ;  /* 0x00004006083f75b2 */ /* 0x0000220008000100 */
[----:B------:R0:W0:Y:S01]  /*02b0*/  SYNCS.EXCH.64 URZ, [UR8+0x20], UR4 ;  /* 0x00002004083f75b2 */ /* 0x0000220008000100 */
[----:B------:R0:W0:Y:S01]  /*02c0*/  SYNCS.EXCH.64 URZ, [UR8+0x48], UR6 ;  /* 0x00004806083f75b2 */ /* 0x0000220008000100 */
[----:B------:R-:W-:Y:S01]  /*02d0*/  NOP ;  /* 0x0000000000007918 */ /* 0x000fe20000000000 */
.L_x_2:
[----:B------:R-:W5:Y:S01]  /*02e0*/  SHFL.IDX PT, R0, R0, RZ, 0x1f ;  /* 0x00001fff00007589 */ /* 0x000f6200000e0000 */
[----:B------:R-:W-:Y:S01]  /*02f0*/  ELECT P0, URZ, PT ;  /* 0x00000000003f782f */ /* 0x000fe20003800000 */
[----:B------:R-:W1:Y:S01]  /*0300*/  LDC R2, c[0x0][0x65c] ;  /* 0x00019700ff027b82 */ /* 0x000e620000000800 */
[----:B------:R-:W-:Y:S01]  /*0310*/  SHF.R.S32.HI R6, RZ, 0x1f, R5 ;  /* 0x0000001fff067819 */ /* 0x000fe20000011405 */
[----:B------:R-:W2:Y:S01]  /*0320*/  S2R R3, SR_CTAID.Y ;  /* 0x0000000000037919 */ /* 0x000ea20000002600 */
[----:B0-----:R-:W-:Y:S01]  /*0330*/  UMOV UR4, 0x20 ;  /* 0x0000002000047882 */ /* 0x001fe20000000000 */
[----:B------:R-:W-:Y:S01]  /*0340*/  ISETP.NE.AND P2, PT, R8, RZ, PT ;  /* 0x000000ff0800720c */ /* 0x000fe20003f45270 */
[----:B------:R-:W-:Y:S01]  /*0350*/  NOP ;  /* 0x0000000000007918 */ /* 0x000fe20000000000 */
[----:B------:R-:W0:Y:S01]  /*0360*/  S2R R4, SR_CTAID.X ;  /* 0x0000000000047919 */ /* 0x000e220000002500 */
[----:B------:R-:W-:Y:S01]  /*0370*/  LEA.HI R6, R6, R5, RZ, 0x2 ;  /* 0x0000000506067211 */ /* 0x000fe200078f10ff */
[----:B------:R-:W-:Y:S01]  /*0380*/  NOP ;  /* 0x0000000000007918 */ /* 0x000fe20000000000 */
[----:B-----5:R-:W-:-:S02]  /*0390*/  ISETP.NE.OR P0, PT, R0, RZ, !P0 ;  /* 0x000000ff0000720c */ /* 0x020fc40004705670 */
[----:B-1----:R-:W-:-:S04]  /*03a0*/  ISETP.NE.AND P3, PT, R2, 0x1, PT ;  /* 0x000000010200780c */ /* 0x002fc80003f65270 */
[----:B------:R-:W-:Y:S02]  /*03b0*/  P2R R0, PR, RZ, 0x8 ;  /* 0x00000008ff007803 */ /* 0x000fe40000000000 */
[----:B------:R-:W-:-:S05]  /*03c0*/  LOP3.LUT R0, R6, 0xfffffffc, RZ, 0xc0, !PT ;  /* 0xfffffffc06007812 */ /* 0x000fca00078ec0ff */
[----:B------:R-:W-:Y:S01]  /*03d0*/  VOTEU.ALL UP0, P0 ;  /* 0x00000000003f7886 */ /* 0x000fe20000000000 */
[----:B------:R-:W-:Y:S01]  /*03e0*/  IMAD.IADD R0, R5, 0x1, -R0 ;  /* 0x0000000105007824 */ /* 0x000fe200078e0a00 */
[----:B------:R-:W0:Y:S01]  /*03f0*/  @P3 LDC R17, c[0x0][0x10] ;  /* 0x00000400ff113b82 */ /* 0x000e220000000800 */
[----:B------:R-:W-:Y:S01]  /*0400*/  VOTEU.ALL UP1, P0 ;  /* 0x00000000003f7886 */ /* 0x000fe20000020000 */
[----:B--2---:R-:W-:Y:S01]  /*0410*/  @P3 IMAD.MOV.U32 R6, RZ, RZ, R3 ;  /* 0x000000ffff063224 */ /* 0x004fe200078e0003 */
[----:B------:R-:W-:Y:S01]  /*0420*/  @!UP0 UMOV UR6, 0x400 ;  /* 0x0000040000068882 */ /* 0x000fe20000000000 */
[----:B------:R-:W-:-:S04]  /*0430*/  @!UP0 UIADD3 UR4, -UR4, 0x100000, URZ ;  /* 0x0010000004048890 */ /* 0x000fc8000fffe13f */
[----:B------:R-:W-:Y:S02]  /*0440*/  @!UP0 USHF.L.U32 UR5, UR4, 0xb, URZ ;  /* 0x0000000b04058899 */ /* 0x000fe4000800063f */
[----:B------:R-:W-:Y:S01]  /*0450*/  @!UP0 USHF.L.U32 UR4, UR4, 0x1, URZ ;  /* 0x0000000104048899 */ /* 0x000fe2000800063f */
[----:B------:R-:W-:Y:S02]  /*0460*/  @P3 IMAD.MOV.U32 R7, RZ, RZ, RZ ;  /* 0x000000ffff073224 */ /* 0x000fe400078e00ff */
[----:B------:R-:W-:Y:S01]  /*0470*/  IMAD.MOV.U32 R5, RZ, RZ, RZ ;  /* 0x000000ffff057224 */ /* 0x000fe200078e00ff */
[----:B------:R-:W1:Y:S01]  /*0480*/  @!UP0 S2UR UR7, SR_CgaCtaId ;  /* 0x00000000000789c3 */ /* 0x000e620000008800 */
[----:B------:R-:W-:-:S07]  /*0490*/  @P3 IMAD.MOV.U32 R11, RZ, RZ, RZ ;  /* 0x000000ffff0b3224 */ /* 0x000fce00078e00ff */
[----:B------:R-:W2:Y:S01]  /*04a0*/  @!P3 LDC R9, c[0x0][0xc] ;  /* 0x00000300ff09bb82 */ /* 0x000ea20000000800 */
[----:B0-----:R-:W-:-:S04]  /*04b0*/  @P3 IMAD.WIDE.U32 R16, R4, R17, R6 ;  /* 0x0000001104103225 */ /* 0x001fc800078e0006 */
[----:B------:R-:W-:Y:S01]  /*04c0*/  @P3 IMAD.IADD R17, R17, 0x1, R11 ;  /* 0x0000000111113824 */ /* 0x000fe200078e020b */
[----:B-1----:R-:W-:Y:S01]  /*04d0*/  @!UP0 ULEA UR6, UR7, UR6, 0x18 ;  /* 0x0000000607068291 */ /* 0x002fe2000f8ec03f */
[----:B------:R-:W-:Y:S01]  /*04e0*/  VOTEU.ALL UP0, P0 ;  /* 0x00000000003f7886 */ /* 0x000fe20000000000 */
[----:B------:R-:W-:-:S04]  /*04f0*/  ISETP.NE.AND P0, PT, R0, 0x3, PT ;  /* 0x000000030000780c */ /* 0x000fc80003f05270 */
[----:B------:R-:W-:Y:S01]  /*0500*/  ISETP.EQ.OR P0, PT, R0, RZ, !P0 ;  /* 0x000000ff0000720c */ /* 0x000fe20004702670 */
[----:B--2---:R-:W-:-:S03]  /*0510*/  @!P3 IMAD.WIDE.U32 R6, R9, R3, R4 ;  /* 0x000000030906b225 */ /* 0x004fc600078e0004 */
[C---:B------:R-:W-:Y:S01]  /*0520*/  ISETP.EQ.AND P0, PT, R8.reuse, RZ, P0 ;  /* 0x000000ff0800720c */ /* 0x040fe20000702270 */
[----:B------:R-:W-:Y:S01]  /*0530*/  VIADD R8, R8, 0xffffffff ;  /* 0xffffffff08087836 */ /* 0x000fe20000000000 */
[----:B------:R-:W0:Y:S02]  /*0540*/  FENCE.VIEW.ASYNC.S ;  /* 0x00000000000073c6 */ /* 0x000e240000000000 */
[----:B0-----:R0:W3:Y:S01]  /*0550*/  @!UP0 SYNCS.EXCH.64 URZ, [UR6+0x60], UR4 ;  /* 0x00006004063f85b2 */ /* 0x0010e20008000100 */
[----:B------:R-:W-:Y:S01]  /*0560*/  @!P3 IMAD.MOV.U32 R16, RZ, RZ, R6 ;  /* 0x000000ffff10b224 */ /* 0x000fe200078e0006 */
[----:B------:R-:W-:Y:S01]  /*0570*/  SEL R19, RZ, 0x1, !P0 ;  /* 0x00000001ff137807 */ /* 0x000fe20004000000 */
[----:B------:R-:W-:Y:S01]  /*0580*/  @!P3 IMAD.MOV.U32 R17, RZ, RZ, R7 ;  /* 0x000000ffff11b224 */ /* 0x000fe200078e0007 */
[----:B------:R-:W-:-:S04]  /*0590*/  ISETP.GE.U32.AND P1, PT, R8, 0x2, PT ;  /* 0x000000020800780c */ /* 0x000fc80003f26070 */
[----:B------:R-:W-:Y:S01]  /*05a0*/  SEL R19, R19, 0x2, P1 ;  /* 0x0000000213137807 */ /* 0x000fe20000800000 */
[----:B------:R0:W3:Y:S01]  /*05b0*/  @!UP1 SYNCS.EXCH.64 URZ, [UR6+0x68], UR4 ;  /* 0x00006804063f95b2 */ /* 0x0000e20008000100 */
[----:B------:R-:W-:Y:S01]  /*05c0*/  NOP ;  /* 0x0000000000007918 */ /* 0x000fe20000000000 */
[----:B---34-:R-:W-:Y:S06]  /*05d0*/  BAR.SYNC.DEFER_BLOCKING 0x0 ;  /* 0x0000000000007b1d */ /* 0x018fec0000010000 */
[----:B------:R-:W-:Y:S05]  /*05e0*/  @!P2 BRA `(.L_x_3) ;  /* 0x00000098006ca947 */ /* 0x000fea0003800000 */
[----:B------:R-:W-:-:S13]  /*05f0*/  ISETP.GT.U32.AND P0, PT, R8, 0x1, PT ;  /* 0x000000010800780c */ /* 0x000fda0003f04070 */
[----:B0-----:R-:W-:Y:S05]  /*0600*/  @P0 EXIT ;  /* 0x000000000000094d */ /* 0x001fea0003800000 */
[----:B------:R-:W-:Y:S01]  /*0610*/  ULDC.64 UR4, c[0x0][0x650] ;  /* 0x0001940000047ab9 */ /* 0x000fe20000000a00 */
[----:B------:R-:W-:Y:S01]  /*0620*/  PRMT R0, RZ, 0x7610, R0 ;  /* 0x00007610ff007816 */ /* 0x000fe20000000000 */
[----:B------:R-:W-:Y:S01]  /*0630*/  IMAD.MOV.U32 R153, RZ, RZ, -0x1 ;  /* 0xffffffffff997424 */ /* 0x000fe200078e00ff */
[----:B------:R-:W-:Y:S01]  /*0640*/  ISETP.GE.U32.AND P0, PT, R16, UR4, PT ;  /* 0x0000000410007c0c */ /* 0x000fe2000bf06070 */
[----:B------:R-:W-:Y:S02]  /*0650*/  IMAD.MOV.U32 R152, RZ, RZ, -0x1 ;  /* 0xffffffffff987424 */ /* 0x000fe400078e00ff */
[----:B------:R-:W-:Y:S01]  /*0660*/  IMAD.MOV.U32 R23, RZ, RZ, -0x1 ;  /* 0xffffffffff177424 */ /* 0x000fe200078e00ff */
[----:B------:R-:W-:-:S13]  /*0670*/  ISETP.GE.U32.AND.EX P0, PT, R17, UR5, PT, P0 ;  /* 0x0000000511007c0c */ /* 0x000fda000bf06100 */
[----:B------:R-:W-:Y:S05]  /*0680*/  @P0 BRA `(.L_x_4) ;  /* 0x0000000400540947 */ /* 0x000fea0003800000 */
[----:B------:R-:W0:Y:S01]  /*0690*/  LDC.64 R14, c[0x0][0x628] ;  /* 0x00018a00ff0e7b82 */ /* 0x000e220000000a00 */
[----:B------:R-:W-:Y:S02]  /*06a0*/  IMAD.MOV.U32 R6, RZ, RZ, R16 ;  /* 0x000000ffff067224 */ /* 0x000fe400078e0010 */
[----:B------:R-:W-:-:S05]  /*06b0*/  IMAD.MOV.U32 R7, RZ, RZ, R17 ;  /* 0x000000ffff077224 */ /* 0x000fca00078e0011 */
[----:B------:R-:W1:Y:S08]  /*06c0*/  LDC R0, c[0x0][0x630] ;  /* 0x00018c00ff007b82 */ /* 0x000e700000000800 */
[----:B------:R-:W2:Y:S01]  /*06d0*/  LDC.64 R20, c[0x0][0x620] ;  /* 0x00018800ff147b82 */ /* 0x000ea20000000a00 */
[----:B0-----:R-:W-:-:S04]  /*06e0*/  ISETP.NE.U32.AND P0, PT, R14, RZ, PT ;  /* 0x000000ff0e00720c */ /* 0x001fc80003f05070 */
[----:B------:R-:W-:-:S13]  /*06f0*/  ISETP.NE.AND.EX P0, PT, R15, RZ, PT, P0 ;  /* 0x000000ff0f00720c */ /* 0x000fda0003f05300 */
[----:B-12---:R-:W-:Y:S05]  /*0700*/  @!P0 BRA `(.L_x_5) ;  /* 0x0000000000288947 */ /* 0x006fea0003800000 */
[----:B------:R-:W0:Y:S02]  /*0710*/  LDC R11, c[0x0][0x634] ;  /* 0x00018d00ff0b7b82 */ /* 0x000e240000000800 */
[----:B0-----:R-:W-:-:S05]  /*0720*/  IADD3 R11, P0, R16, R11, RZ ;  /* 0x0000000b100b7210 */ /* 0x001fca0007f1e0ff */
[----:B------:R-:W-:-:S04]  /*0730*/  IMAD.X R13, RZ, RZ, R17, P0 ;  /* 0x000000ffff0d7224 */ /* 0x000fc800000e0611 */
[----:B------:R-:W-:-:S04]  /*0740*/  IMAD.WIDE.U32 R6, R13, R14, RZ ;  /* 0x0000000e0d067225 */ /* 0x000fc800078e00ff */
[----:B------:R-:W-:-:S04]  /*0750*/  IMAD.WIDE.U32 R8, P0, R11, R15, R6 ;  /* 0x0000000f0b087225 */ /* 0x000fc80007800006 */
[----:B------:R-:W-:-:S04]  /*0760*/  IMAD.WIDE.U32 R6, R11, R14, RZ ;  /* 0x0000000e0b067225 */ /* 0x000fc800078e00ff */
[----:B------:R-:W-:Y:S01]  /*0770*/  IMAD.X R11, RZ, RZ, RZ, P0 ;  /* 0x000000ffff0b7224 */ /* 0x000fe200000e06ff */
[----:B------:R-:W-:Y:S01]  /*0780*/  IADD3 RZ, P0, R7, R8, RZ ;  /* 0x0000000807ff7210 */ /* 0x000fe20007f1e0ff */
[----:B------:R-:W-:-:S04]  /*0790*/  IMAD.MOV.U32 R10, RZ, RZ, R9 ;  /* 0x000000ffff0a7224 */ /* 0x000fc800078e0009 */
[----:B------:R-:W-:-:S08]  /*07a0*/  IMAD.WIDE.U32.X R6, R13, R15, R10, P0 ;  /* 0x0000000f0d067225 */ /* 0x000fd000000e040a */
.L_x_5:
[-CC-:B------:R-:W-:Y:S01]  /*07b0*/  SHF.R.U64 R23, R6, R0.reuse, R7.reuse ;  /* 0x0000000006177219 */ /* 0x180fe20000001207 */
[----:B------:R-:W0:Y:S01]  /*07c0*/  LDC R10, c[0x0][0x618] ;  /* 0x00018600ff0a7b82 */ /* 0x000e220000000800 */
[----:B------:R-:W-:Y:S01]  /*07d0*/  SHF.R.U32.HI R5, RZ, R0, R7 ;  /* 0x00000000ff057219 */ /* 0x000fe20000011607 */
[----:B------:R-:W-:Y:S01]  /*07e0*/  ULDC UR4, c[0x0][0x150] ;  /* 0x0000540000047ab9 */ /* 0x000fe20000000800 */
[----:B------:R-:W-:Y:S02]  /*07f0*/  IADD3 R9, P0, RZ, -R23, RZ ;  /* 0x80000017ff097210 */ /* 0x000fe40007f1e0ff */
[----:B------:R-:W-:-:S03]  /*0800*/  I2FP.F32.U32 R0, R4 ;  /* 0x0000000400007245 */ /* 0x000fc60000201000 */
[----:B------:R-:W1:Y:S01]  /*0810*/  LDC.64 R28, c[0x0][0x640] ;  /* 0x00019000ff1c7b82 */ /* 0x000e620000000a00 */
[----:B------:R-:W-:Y:S02]  /*0820*/  IMAD.X R11, RZ, RZ, ~R5, P0 ;  /* 0x000000ffff0b7224 */ /* 0x000fe400000e0e05 */
[----:B------:R-:W-:Y:S01]  /*0830*/  FMUL R0, R0, UR4 ;  /* 0x0000000400007c20 */ /* 0x000fe20008400000 */
[----:B------:R-:W-:Y:S01]  /*0840*/  IMAD.WIDE.U32 R6, R9, R20, R16 ;  /* 0x0000001409067225 */ /* 0x000fe200078e0010 */
[----:B------:R-:W-:-:S03]  /*0850*/  ULDC UR4, c[0x0][0x154] ;  /* 0x0000550000047ab9 */ /* 0x000fc60000000800 */
[----:B------:R-:W-:Y:S01]  /*0860*/  IMAD R8, R11, R20, RZ ;  /* 0x000000140b087224 */ /* 0x000fe200078e02ff */
[----:B------:R-:W2:Y:S01]  /*0870*/  LDC R5, c[0x0][0x144] ;  /* 0x00005100ff057b82 */ /* 0x000ea20000000800 */
[----:B------:R-:W3:Y:S02]  /*0880*/  F2I.U32.TRUNC.NTZ R0, R0 ;  /* 0x0000000000007305 */ /* 0x000ee4000020f000 */
[----:B------:R-:W-:-:S04]  /*0890*/  IMAD R9, R9, R21, R8 ;  /* 0x0000001509097224 */ /* 0x000fc800078e0208 */
[----:B------:R-:W-:Y:S01]  /*08a0*/  IMAD.IADD R7, R7, 0x1, R9 ;  /* 0x0000000107077824 */ /* 0x000fe200078e0209 */
[----:B------:R-:W4:Y:S01]  /*08b0*/  LDC R12, c[0x0][0x608] ;  /* 0x00018200ff0c7b82 */ /* 0x000f220000000800 */
[----:B------:R-:W-:-:S03]  /*08c0*/  IMAD.MOV.U32 R9, RZ, RZ, -0x1 ;  /* 0xffffffffff097424 */ /* 0x000fc600078e00ff */
[-CC-:B0-----:R-:W-:Y:S02]  /*08d0*/  SHF.R.U64 R20, R6, R10.reuse, R7.reuse ;  /* 0x0000000a06147219 */ /* 0x181fe40000001207 */
[----:B------:R-:W-:Y:S02]  /*08e0*/  I2FP.F32.U32 R6, R3 ;  /* 0x0000000300067245 */ /* 0x000fe40000201000 */
[----:B------:R-:W0:Y:S01]  /*08f0*/  LDC R26, c[0x0][0x658] ;  /* 0x00019600ff1a7b82 */ /* 0x000e220000000800 */
[----:B-1----:R-:W-:Y:S01]  /*0900*/  ISETP.NE.U32.AND P0, PT, R28, RZ, PT ;  /* 0x000000ff1c00720c */ /* 0x002fe20003f05070 */
[----:B---3--:R-:W-:Y:S01]  /*0910*/  IMAD.MOV R8, RZ, RZ, -R0 ;  /* 0x000000ffff087224 */ /* 0x008fe200078e0a00 */
[----:B------:R-:W-:Y:S01]  /*0920*/  SHF.R.U32.HI R7, RZ, R10, R7 ;  /* 0x0000000aff077219 */ /* 0x000fe20000011607 */
[----:B------:R-:W-:Y:S01]  /*0930*/  FMUL R6, R6, UR4 ;  /* 0x0000000406067c20 */ /* 0x000fe20008400000 */
[----:B------:R-:W-:-:S03]  /*0940*/  ISETP.NE.AND.EX P0, PT, R29, RZ, PT, P0 ;  /* 0x000000ff1d00720c */ /* 0x000fc60003f05300 */
[----:B------:R-:W1:Y:S01]  /*0950*/  LDC R14, c[0x0][0x148] ;  /* 0x00005200ff0e7b82 */ /* 0x000e620000000800 */
[----:B--2---:R-:W-:-:S07]  /*0960*/  IMAD R0, R5, R8, R4 ;  /* 0x0000000805007224 */ /* 0x004fce00078e0204 */
[----:B------:R-:W2:Y:S01]  /*0970*/  LDC R24, c[0x0][0x600] ;  /* 0x00018000ff187b82 */ /* 0x000ea20000000800 */
[-CC-:B----4-:R-:W-:Y:S02]  /*0980*/  SHF.R.U64 R30, R20, R12.reuse, R7.reuse ;  /* 0x0000000c141e7219 */ /* 0x190fe40000001207 */
[----:B------:R-:W-:Y:S01]  /*0990*/  SHF.R.U32.HI R5, RZ, R12, R7 ;  /* 0x0000000cff057219 */ /* 0x000fe20000011607 */
[----:B------:R-:W-:Y:S01]  /*09a0*/  IMAD.MOV.U32 R7, RZ, RZ, 0x1 ;  /* 0x00000001ff077424 */ /* 0x000fe200078e00ff */
[----:B------:R3:W4:Y:S03]  /*09b0*/  F2I.U32.TRUNC.NTZ R12, R6 ;  /* 0x00000006000c7305 */ /* 0x000726000020f000 */
[----:B------:R-:W1:Y:S01]  /*09c0*/  LDC R15, c[0x0][0x648] ;  /* 0x00019200ff0f7b82 */ /* 0x000e620000000800 */
[-C--:B0-----:R-:W-:Y:S02]  /*09d0*/  SHF.L.U32 R4, R9, R26.reuse, RZ ;  /* 0x0000001a09047219 */ /* 0x081fe400000006ff */
[----:B------:R-:W-:-:S02]  /*09e0*/  SHF.R.U64 R32, R30, R26, R5 ;  /* 0x0000001a1e207219 */ /* 0x000fc40000001205 */
[----:B------:R-:W-:Y:S02]  /*09f0*/  LOP3.LUT R11, RZ, R4, RZ, 0x33, !PT ;  /* 0x00000004ff0b7212 */ /* 0x000fe400078e33ff */
[-C--:B------:R-:W-:Y:S01]  /*0a00*/  SHF.R.U32.HI R5, RZ, R26.reuse, R5 ;  /* 0x0000001aff057219 */ /* 0x080fe20000011605 */
[----:B------:R-:W0:Y:S01]  /*0a10*/  LDC R21, c[0x0][0x638] ;  /* 0x00018e00ff157b82 */ /* 0x000e220000000800 */
[----:B------:R-:W-:Y:S01]  /*0a20*/  SHF.L.U32 R10, R7, R26, RZ ;  /* 0x0000001a070a7219 */ /* 0x000fe200000006ff */
[----:B------:R-:W-:-:S06]  /*0a30*/  IMAD.MOV.U32 R4, RZ, RZ, R32 ;  /* 0x000000ffff047224 */ /* 0x000fcc00078e0020 */
[----:B------:R-:W0:Y:S01]  /*0a40*/  LDC R153, c[0x0][0x610] ;  /* 0x00018400ff997b82 */ /* 0x000e220000000800 */
[----:B---34-:R-:W-:Y:S05]  /*0a50*/  @!P0 BRA `(.L_x_6) ;  /* 0x0000000000288947 */ /* 0x018fea0003800000 */
[----:B------:R-:W3:Y:S02]  /*0a60*/  LDC R9, c[0x0][0x64c] ;  /* 0x00019300ff097b82 */ /* 0x000ee40000000800 */
[----:B---3--:R-:W-:-:S05]  /*0a70*/  IADD3 R9, P0, R32, R9, RZ ;  /* 0x0000000920097210 */ /* 0x008fca0007f1e0ff */
        /* <DEDUP_REMOVED lines=8> */
.L_x_6:
[----:B-1----:R-:W-:Y:S01]  /*0b00*/  SHF.R.U64 R4, R4, R15, R5 ;  /* 0x0000000f04047219 */ /* 0x002fe20000001205 */
[----:B--2---:R-:W-:Y:S01]  /*0b10*/  VIADD R5, R24, 0xffffffff ;  /* 0xffffffff18057836 */ /* 0x004fe20000000000 */
[----:B------:R-:W-:Y:S01]  /*0b20*/  LOP3.LUT R11, R30, R11, RZ, 0xc0, !PT ;  /* 0x0000000b1e0b7212 */ /* 0x000fe200078ec0ff */
[----:B------:R-:W-:Y:S02]  /*0b30*/  IMAD.MOV R12, RZ, RZ, -R12 ;  /* 0x000000ffff0c7224 */ /* 0x000fe400078e0a0c */
[----:B------:R-:W-:Y:S02]  /*0b40*/  IMAD.MOV R6, RZ, RZ, -R4 ;  /* 0x000000ffff067224 */ /* 0x000fe400078e0a04 */
[----:B------:R-:W-:Y:S01]  /*0b50*/  IMAD R11, R10, R4, R11 ;  /* 0x000000040a0b7224 */ /* 0x000fe200078e020b */
[----:B------:R-:W-:Y:S01]  /*0b60*/  LOP3.LUT R4, R20, R5, RZ, 0xc0, !PT ;  /* 0x0000000514047212 */ /* 0x000fe200078ec0ff */
[----:B------:R-:W-:Y:S02]  /*0b70*/  @P3 IMAD R0, R14, R12, R3 ;  /* 0x0000000c0e003224 */ /* 0x000fe400078e0203 */
[----:B0-----:R-:W-:-:S02]  /*0b80*/  IMAD R3, R6, R21, R32 ;  /* 0x0000001506037224 */ /* 0x001fc400078e0220 */
[----:B------:R-:W-:Y:S02]  /*0b90*/  IMAD R153, R11, R153, R0 ;  /* 0x000000990b997224 */ /* 0x000fe400078e0200 */
[----:B------:R-:W-:Y:S02]  /*0ba0*/  IMAD R4, R3, R24, R4 ;  /* 0x0000001803047224 */ /* 0x000fe400078e0204 */
[----:B------:R-:W-:-:S03]  /*0bb0*/  IMAD.MOV.U32 R0, RZ, RZ, 0x1 ;  /* 0x00000001ff007424 */ /* 0x000fc600078e00ff */
[----:B------:R-:W-:Y:S02]  /*0bc0*/  SEL R152, R4, R153, !P3 ;  /* 0x0000009904987207 */ /* 0x000fe40005800000 */
[----:B------:R-:W-:-:S07]  /*0bd0*/  SEL R153, R153, R4, !P3 ;  /* 0x0000000499997207 */ /* 0x000fce0005800000 */
.L_x_4:
[----:B------:R-:W-:-:S08]  /*0be0*/  NOP ;  /* 0x0000000000007918 */ /* 0x000fd00000000000 */
[----:B------:R-:W0:Y:S02]  /*0bf0*/  USETMAXREG.TRY_ALLOC.CTAPOOL UP0, 0xe8 ;  /* 0x000000e8000079c8 */ /* 0x000e240008000600 */
[----:B0-----:R-:W-:-:S13]  /*0c00*/  PLOP3.LUT P0, PT, PT, PT, UP0, 0x80, 0x0 ;  /* 0x000000000000781c */ /* 0x001fda0003f0f008 */
[----:B------:R-:W-:Y:S05]  /*0c10*/  @!P0 BRA `(.L_x_4) ;  /* 0xfffffffc00f08947 */ /* 0x000fea000383ffff */
[----:B------:R-:W-:Y:S01]  /*0c20*/  ULDC.64 UR4, c[0x0][0x598] ;  /* 0x0001660000047ab9 */ /* 0x000fe20000000a00 */
[----:B------:R-:W-:Y:S01]  /*0c30*/  ULDC.64 UR36, c[0x0][0x208] ;  /* 0x0000820000247ab9 */ /* 0x000fe20000000a00 */
[----:B------:R-:W-:-:S04]  /*0c40*/  ISETP.NE.U32.AND P0, PT, RZ, UR4, PT ;  /* 0x00000004ff007c0c */ /* 0x000fc8000bf05070 */
[----:B------:R-:W-:-:S13]  /*0c50*/  ISETP.NE.AND.EX P0, PT, RZ, UR5, PT, P0 ;  /* 0x00000005ff007c0c */ /* 0x000fda000bf05300 */
[----:B------:R-:W-:Y:S05]  /*0c60*/  @!P0 BRA `(.L_x_7) ;  /* 0x00000000001c8947 */ /* 0x000fea0003800000 */
[----:B------:R-:W0:Y:S02]  /*0c70*/  LDC.64 R4, c[0x0][0x598] ;  /* 0x00016600ff047b82 */ /* 0x000e240000000a00 */
[----:B0-----:R-:W2:Y:S02]  /*0c80*/  LDG.E.64 R4, desc[UR36][R4.64] ;  /* 0x0000002404047981 */ /* 0x001ea4000c1e1b00 */
[----:B--2---:R-:W-:-:S04]  /*0c90*/  ISETP.NE.U32.AND P0, PT, R4, RZ, PT ;  /* 0x000000ff0400720c */ /* 0x004fc80003f05070 */
[----:B------:R-:W-:-:S13]  /*0ca0*/  ISETP.NE.AND.EX P0, PT, R5, RZ, PT, P0 ;  /* 0x000000ff0500720c */ /* 0x000fda0003f05300 */
[----:B------:R-:W-:Y:S05]  /*0cb0*/  @!P0 BRA `(.L_x_7) ;  /* 0x0000000000088947 */ /* 0x000fea0003800000 */
[----:B------:R0:W5:Y:S01]  /*0cc0*/  LD.E R154, desc[UR36][R4.64] ;  /* 0x00000024049a7980 */ /* 0x000162000c101900 */
[----:B------:R-:W-:Y:S05]  /*0cd0*/  BRA `(.L_x_8) ;  /* 0x0000000000247947 */ /* 0x000fea0003800000 */
.L_x_7:
[----:B------:R-:W-:Y:S02]  /*0ce0*/  ULDC.64 UR4, c[0x0][0x588] ;  /* 0x0001620000047ab9 */ /* 0x000fe40000000a00 */
[----:B------:R-:W-:-:S04]  /*0cf0*/  ISETP.NE.U32.AND P0, PT, RZ, UR4, PT ;  /* 0x00000004ff007c0c */ /* 0x000fc8000bf05070 */
[----:B------:R-:W-:-:S13]  /*0d00*/  ISETP.NE.AND.EX P0, PT, RZ, UR5, PT, P0 ;  /* 0x00000005ff007c0c */ /* 0x000fda000bf05300 */
[----:B------:R-:W-:Y:S05]  /*0d10*/  @!P0 BRA `(.L_x_9) ;  /* 0x00000000000c8947 */ /* 0x000fea0003800000 */
[----:B------:R-:W0:Y:S02]  /*0d20*/  LDC.64 R154, c[0x0][0x588] ;  /* 0x00016200ff9a7b82 */ /* 0x000e240000000a00 */
[----:B0-----:R1:W5:Y:S01]  /*0d30*/  LDG.E R154, desc[UR36][R154.64] ;  /* 0x000000249a9a7981 */ /* 0x001362000c1e1900 */
[----:B------:R-:W-:Y:S05]  /*0d40*/  BRA `(.L_x_8) ;  /* 0x0000000000087947 */ /* 0x000fea0003800000 */
.L_x_9:
[----:B------:R-:W-:Y:S02]  /*0d50*/  ULDC UR4, c[0x0][0x580] ;  /* 0x0001600000047ab9 */ /* 0x000fe40000000800 */
[----:B------:R-:W-:-:S07]  /*0d60*/  IMAD.U32 R154, RZ, RZ, UR4 ;  /* 0x00000004ff9a7e24 */ /* 0x000fce000f8e00ff */
.L_x_8:
[----:B------:R-:W-:Y:S02]  /*0d70*/  ULDC.64 UR4, c[0x0][0x5a0] ;  /* 0x0001680000047ab9 */ /* 0x000fe40000000a00 */
[----:B------:R-:W-:-:S04]  /*0d80*/  ISETP.NE.U32.AND P0, PT, RZ, UR4, PT ;  /* 0x00000004ff007c0c */ /* 0x000fc8000bf05070 */
[----:B------:R-:W-:-:S13]  /*0d90*/  ISETP.NE.AND.EX P0, PT, RZ, UR5, PT, P0 ;  /* 0x00000005ff007c0c */ /* 0x000fda000bf05300 */
[----:B------:R-:W-:Y:S05]  /*0da0*/  @!P0 BRA `(.L_x_10) ;  /* 0x00000000001c8947 */ /* 0x000fea0003800000 */
[----:B0-----:R-:W0:Y:S02]  /*0db0*/  LDC.64 R4, c[0x0][0x5a0] ;  /* 0x00016800ff047b82 */ /* 0x001e240000000a00 */
[----:B0-----:R-:W2:Y:S02]  /*0dc0*/  LDG.E.64 R4, desc[UR36][R4.64] ;  /* 0x0000002404047981 */ /* 0x001ea4000c1e1b00 */
[----:B--2---:R-:W-:-:S04]  /*0dd0*/  ISETP.NE.U32.AND P0, PT, R4, RZ, PT ;  /* 0x000000ff0400720c */ /* 0x004fc80003f05070 */
[----:B------:R-:W-:-:S13]  /*0de0*/  ISETP.NE.AND.EX P0, PT, R5, RZ, PT, P0 ;  /* 0x000000ff0500720c */ /* 0x000fda0003f05300 */
[----:B------:R-:W-:Y:S05]  /*0df0*/  @!P0 BRA `(.L_x_10) ;  /* 0x0000000000088947 */ /* 0x000fea0003800000 */
[----:B-1----:R0:W5:Y:S01]  /*0e00*/  LD.E R155, desc[UR36][R4.64] ;  /* 0x00000024049b7980 */ /* 0x002162000c101900 */
[----:B------:R-:W-:Y:S05]  /*0e10*/  BRA `(.L_x_11) ;  /* 0x0000000000247947 */ /* 0x000fea0003800000 */
.L_x_10:
[----:B------:R-:W-:Y:S02]  /*0e20*/  ULDC.64 UR4, c[0x0][0x590] ;  /* 0x0001640000047ab9 */ /* 0x000fe40000000a00 */
[----:B------:R-:W-:-:S04]  /*0e30*/  ISETP.NE.U32.AND P0, PT, RZ, UR4, PT ;  /* 0x00000004ff007c0c */ /* 0x000fc8000bf05070 */
[----:B------:R-:W-:-:S13]  /*0e40*/  ISETP.NE.AND.EX P0, PT, RZ, UR5, PT, P0 ;  /* 0x00000005ff007c0c */ /* 0x000fda000bf05300 */
[----:B------:R-:W-:Y:S05]  /*0e50*/  @!P0 BRA `(.L_x_12) ;  /* 0x00000000000c8947 */ /* 0x000fea0003800000 */
[----:B0-----:R-:W1:Y:S02]  /*0e60*/  LDC.64 R4, c[0x0][0x590] ;  /* 0x00016400ff047b82 */ /* 0x001e640000000a00 */
[----:B-1----:R1:W5:Y:S01]  /*0e70*/  LDG.E R155, desc[UR36][R4.64] ;  /* 0x00000024049b7981 */ /* 0x002362000c1e1900 */
[----:B------:R-:W-:Y:S05]  /*0e80*/  BRA `(.L_x_11) ;  /* 0x0000000000087947 */ /* 0x000fea0003800000 */
.L_x_12:
[----:B------:R-:W-:Y:S02]  /*0e90*/  ULDC UR4, c[0x0][0x584] ;  /* 0x0001610000047ab9 */ /* 0x000fe40000000800 */
[----:B-1----:R-:W-:-:S07]  /*0ea0*/  IMAD.U32 R155, RZ, RZ, UR4 ;  /* 0x00000004ff9b7e24 */ /* 0x002fce000f8e00ff */
.L_x_11:
[----:B------:R-:W-:-:S13]  /*0eb0*/  LOP3.LUT P0, RZ, R0, 0xff, RZ, 0xc0, !PT ;  /* 0x000000ff00ff7812 */ /* 0x000fda000780c0ff */
[----:B------:R-:W-:Y:S05]  /*0ec0*/  @!P0 EXIT ;  /* 0x000000000000894d */ /* 0x000fea0003800000 */
[----:B------:R-:W-:Y:S01]  /*0ed0*/  ULDC UR4, c[0x0][0x28c] ;  /* 0x0000a30000047ab9 */ /* 0x000fe20000000800 */
[----:B------:R-:W-:Y:S01]  /*0ee0*/  LOP3.LUT R158, R19, 0x1, RZ, 0xfc, !PT ;  /* 0x00000001139e7812 */ /* 0x000fe200078efcff */
[----:B------:R-:W-:Y:S01]  /*0ef0*/  UIADD3 UR4, UR4, 0x3f, URZ ;  /* 0x0000003f04047890 */ /* 0x000fe2000fffe03f */
[----:B------:R-:W-:Y:S01]  /*0f00*/  UMOV UR38, URZ ;  /* 0x0000003f00267c82 */ /* 0x000fe20008000000 */
[----:B------:R-:W-:Y:S02]  /*0f10*/  UMOV UR39, URZ ;  /* 0x0000003f00277c82 */ /* 0x000fe40008000000 */
[----:B------:R-:W-:-:S04]  /*0f20*/  USHF.R.S32.HI UR5, URZ, 0x1f, UR4 ;  /* 0x0000001f3f057899 */ /* 0x000fc80008011404 */
[----:B------:R-:W-:-:S04]  /*0f30*/  ULEA.HI UR5, UR5, UR4, URZ, 0x6 ;  /* 0x0000000405057291 */ /* 0x000fc8000f8f303f */
[----:B------:R-:W-:-:S12]  /*0f40*/  USHF.R.S32.HI UR40, URZ, 0x6, UR5 ;  /* 0x000000063f287899 */ /* 0x000fd80008011405 */
.L_x_286:
[----:B------:R-:W-:Y:S01]  /*0f50*/  LOP3.LUT R0, R18, 0x80, RZ, 0xc0, !PT ;  /* 0x0000008012007812 */ /* 0x000fe200078ec0ff */
[----:B--2---:R-:W2:Y:S01]  /*0f60*/  S2UR UR7, SR_CgaCtaId ;  /* 0x00000000000779c3 */ /* 0x004ea20000008800 */
[----:B------:R-:W-:Y:S02]  /*0f70*/  UMOV UR6, 0x400 ;  /* 0x0000040000067882 */ /* 0x000fe40000000000 */
[----:B------:R-:W-:-:S06]  /*0f80*/  SHF.R.U32.HI R0, RZ, 0x7, R0 ;  /* 0x00000007ff007819 */ /* 0x000fcc0000011600 */
[----:B---3--:R-:W3:Y:S01]  /*0f90*/  SHFL.IDX PT, R0, R0, RZ, 0x1f ;  /* 0x00001fff00007589 */ /* 0x008ee200000e0000 */
[----:B--2---:R-:W-:Y:S01]  /*0fa0*/  ULEA UR42, UR7, UR6, 0x18 ;  /* 0x00000006072a7291 */ /* 0x004fe2000f8ec03f */
[----:B---3--:R-:W-:-:S13]  /*0fb0*/  R2UR UR4, R0 ;  /* 0x00000000000472ca */ /* 0x008fda00000e0000 */
[----:B------:R-:W-:-:S04]  /*0fc0*/  ULEA.HI UR5, UR4, UR4, URZ, 0x1 ;  /* 0x0000000404057291 */ /* 0x000fc8000f8f083f */
[----:B------:R-:W-:-:S04]  /*0fd0*/  ULOP3.LUT UR5, UR5, 0x7fffe, URZ, 0xc0, !UPT ;  /* 0x0007fffe05057892 */ /* 0x000fc8000f8ec03f */
[----:B------:R-:W-:-:S03]  /*0fe0*/  UIADD3 UR5, UR4, -UR5, URZ ;  /* 0x8000000504057290 */ /* 0x000fc6000fffe03f */
[----:B------:R-:W-:Y:S01]  /*0ff0*/  ULDC UR4, c[0x0][0x28c] ;  /* 0x0000a30000047ab9 */ /* 0x000fe20000000800 */
[----:B------:R-:W-:Y:S01]  /*1000*/  ULEA UR5, UR5, UR42, 0xd ;  /* 0x0000002a05057291 */ /* 0x000fe2000f8e683f */
[----:B------:R-:W-:-:S03]  /*1010*/  ISETP.LT.AND P0, PT, RZ, UR4, PT ;  /* 0x00000004ff007c0c */ /* 0x000fc6000bf01270 */
[----:B------:R-:W-:-:S04]  /*1020*/  UIADD3 UR5, UR5, 0x100, URZ ;  /* 0x0000010005057890 */ /* 0x000fc8000fffe03f */
[----:B------:R-:W-:-:S04]  /*1030*/  USHF.R.U32.HI UR5, URZ, 0x4, UR5 ;  /* 0x000000043f057899 */ /* 0x000fc80008011605 */
[----:B------:R-:W-:Y:S02]  /*1040*/  ULOP3.LUT UR41, UR5, 0x3fff, URZ, 0xc0, !UPT ;  /* 0x00003fff05297892 */ /* 0x000fe4000f8ec03f */
[----:B-1----:R-:W-:Y:S10]  /*1050*/  @P0 BRA `(.L_x_13) ;  /* 0x0000000000400947 */ /* 0x002ff40003800000 */
[----:B------:R-:W-:Y:S01]  /*1060*/  MOV R0, 0x0 ;  /* 0x0000000000007802 */ /* 0x000fe20000000f00 */
[----:B------:R-:W-:Y:S01]  /*1070*/  ULDC.64 UR4, c[0x4][0x68] ;  /* 0x01001a0000047ab9 */ /* 0x000fe20000000a00 */
[----:B------:R-:W-:Y:S01]  /*1080*/  ULDC.64 UR6, c[0x4][0x8] ;  /* 0x0100020000067ab9 */ /* 0x000fe20000000a00 */
[----:B01----:R-:W-:Y:S01]  /*1090*/  IMAD.U32 R4, RZ, RZ, UR4 ;  /* 0x00000004ff047e24 */ /* 0x003fe2000f8e00ff */
[----:B------:R0:W1:Y:S01]  /*10a0*/  LDC.64 R14, c[0x4][R0] ;  /* 0x01000000000e7b82 */ /* 0x0000620000000a00 */
[----:B------:R-:W-:Y:S01]  /*10b0*/  IMAD.U32 R5, RZ, RZ, UR5 ;  /* 0x00000005ff057e24 */ /* 0x000fe2000f8e00ff */
[----:B------:R-:W-:Y:S01]  /*10c0*/  ULDC.64 UR4, c[0x4][0x70] ;  /* 0x01001c0000047ab9 */ /* 0x000fe20000000a00 */
[----:B------:R-:W-:Y:S02]  /*10d0*/  IMAD.U32 R10, RZ, RZ, UR6 ;  /* 0x00000006ff0a7e24 */ /* 0x000fe4000f8e00ff */
[----:B------:R-:W-:Y:S02]  /*10e0*/  IMAD.U32 R6, RZ, RZ, UR4 ;  /* 0x00000004ff067e24 */ /* 0x000fe4000f8e00ff */
[----:B------:R-:W-:-:S02]  /*10f0*/  IMAD.U32 R7, RZ, RZ, UR5 ;  /* 0x00000005ff077e24 */ /* 0x000fc4000f8e00ff */
[----:B------:R-:W-:Y:S02]  /*1100*/  IMAD.U32 R11, RZ, RZ, UR7 ;  /* 0x00000007ff0b7e24 */ /* 0x000fe4000f8e00ff */
[----:B------:R-:W-:Y:S02]  /*1110*/  IMAD.MOV.U32 R8, RZ, RZ, 0x1e1 ;  /* 0x000001e1ff087424 */ /* 0x000fe400078e00ff */
[----:B------:R-:W-:Y:S02]  /*1120*/  IMAD.MOV.U32 R12, RZ, RZ, 0x1 ;  /* 0x00000001ff0c7424 */ /* 0x000fe400078e00ff */
[----:B0-----:R-:W-:-:S07]  /*1130*/  IMAD.MOV.U32 R13, RZ, RZ, RZ ;  /* 0x000000ffff0d7224 */ /* 0x001fce00078e00ff */
[----:B------:R-:W-:-:S07]  /*1140*/  LEPC R20, `(.L_x_13) ;  /* 0x000000001014794e */ /* 0x000fce0000000000 */
[----:B-1---5:R-:W-:Y:S05]  /*1150*/  CALL.ABS.NOINC R14 ;  /* 0x000000000e007343 */ /* 0x022fea0003c00000 */
.L_x_13:
[----:B------:R-:W-:-:S13]  /*1160*/  ISETP.NE.AND P0, PT, R158, 0x3, PT ;  /* 0x000000039e00780c */ /* 0x000fda0003f05270 */
[----:B------:R-:W-:Y:S05]  /*1170*/  @!P0 BRA `(.L_x_14) ;  /* 0x0000000000048947 */ /* 0x000fea0003800000 */
[----:B------:R-:W-:Y:S01]  /*1180*/  BPT.TRAP 0x1 ;  /* 0x000000040000795c */ /* 0x000fe20000300000 */
.L_x_14:
[----:B------:R-:W-:Y:S02]  /*1190*/  IMAD.U32 R3, RZ, RZ, UR39 ;  /* 0x00000027ff037e24 */ /* 0x000fe4000f8e00ff */
[----:B------:R-:W-:-:S03]  /*11a0*/  IMAD.U32 R0, RZ, RZ, UR38 ;  /* 0x00000026ff007e24 */ /* 0x000fc6000f8e00ff */
[----:B------:R-:W-:Y:S02]  /*11b0*/  LEA R3, R3, UR42, 0x3 ;  /* 0x0000002a03037c11 */ /* 0x000fe4000f8e18ff */
[----:B------:R-:W-:-:S04]  /*11c0*/  SHF.L.U32 R0, R0, 0x1f, RZ ;  /* 0x0000001f00007819 */ /* 0x000fc800000006ff */
[----:B------:R2:W3:Y:S01]  /*11d0*/  SYNCS.PHASECHK.TRANS64.TRYWAIT P1, [R3+URZ], R0 ;  /* 0x00000000030075a7 */ /* 0x0004e2000802017f */
[----:B------:R-:W-:Y:S05]  /*11e0*/  @!P0 BRA `(.L_x_15) ;  /* 0x0000000000048947 */ /* 0x000fea0003800000 */
[----:B------:R-:W-:Y:S01]  /*11f0*/  BPT.TRAP 0x1 ;  /* 0x000000040000795c */ /* 0x000fe20000300000 */
.L_x_15:
[----:B---3--:R-:W-:Y:S05]  /*1200*/  @P1 BRA `(.L_x_16) ;  /* 0x0000000000081947 */ /* 0x008fea0003800000 */
[----:B------:R-:W3:Y:S02]  /*1210*/  SYNCS.PHASECHK.TRANS64.TRYWAIT P1, [R3+URZ], R0 ;  /* 0x00000000030075a7 */ /* 0x000ee4000802017f */
[----:B---3--:R-:W-:Y:S05]  /*1220*/  @!P1 BRA `(.L_x_17) ;  /* 0x000000a4000c9947 */ /* 0x008fea0003800000 */
.L_x_16:
[----:B------:R-:W-:-:S04]  /*1230*/  UISETP.LT.AND UP0, UPT, UR40, 0x1, UPT ;  /* 0x000000012800788c */ /* 0x000fc8000bf01270 */
[----:B------:R-:W-:-:S04]  /*1240*/  USEL UR4, UR40, 0x1, UP0 ;  /* 0x0000000128047887 */ /* 0x000fc80008000000 */
[----:B------:R-:W-:-:S06]  /*1250*/  UIADD3 UR4, UR40, -UR4, URZ ;  /* 0x8000000428047290 */ /* 0x000fcc000fffe03f */
[----:B--23--:R-:W-:Y:S01]  /*1260*/  IMAD.U32 R0, RZ, RZ, UR4 ;  /* 0x00000004ff007e24 */ /* 0x00cfe2000f8e00ff */
[----:B------:R-:W-:Y:S05]  /*1270*/  WARPSYNC.ALL ;  /* 0x0000000000007948 */ /* 0x000fea0003800000 */
[----:B------:R-:W-:Y:S01]  /*1280*/  ISETP.GE.AND P1, PT, R0, 0x1, PT ;  /* 0x000000010000780c */ /* 0x000fe20003f26270 */
[----:B------:R-:W-:Y:S01]  /*1290*/  UIADD3 UR4, UR42, 0x14100, URZ ;  /* 0x000141002a047890 */ /* 0x000fe2000fffe03f */
[----:B------:R-:W-:Y:S01]  /*12a0*/  WARPGROUP.ARRIVE ;  /* 0x00000000000079c5 */ /* 0x000fe20000000000 */
[----:B------:R-:W-:Y:S01]  /*12b0*/  UMOV UR9, 0x40000040 ;  /* 0x4000004000097882 */ /* 0x000fe20000000000 */
[----:B------:R-:W-:Y:S01]  /*12c0*/  UMOV UR11, 0x40000040 ;  /* 0x40000040000b7882 */ /* 0x000fe20000000000 */
[----:B------:R-:W-:-:S04]  /*12d0*/  USHF.R.U32.HI UR4, URZ, 0x4, UR4 ;  /* 0x000000043f047899 */ /* 0x000fc80008011604 */
[----:B------:R-:W-:Y:S02]  /*12e0*/  ULOP3.LUT UR5, UR4, 0x3fff, URZ, 0xc0, !UPT ;  /* 0x00003fff04057892 */ /* 0x000fe4000f8ec03f */
[----:B------:R-:W-:Y:S02]  /*12f0*/  ULOP3.LUT UR4, UR41, 0x10000, URZ, 0xfc, !UPT ;  /* 0x0001000029047892 */ /* 0x000fe4000f8efc3f */
[----:B------:R-:W-:Y:S02]  /*1300*/  ULOP3.LUT UR5, UR5, 0x10000, URZ, 0xfc, !UPT ;  /* 0x0001000005057892 */ /* 0x000fe4000f8efc3f */
[----:B------:R-:W-:Y:S02]  /*1310*/  ULEA UR6, UR39, UR4, 0xa ;  /* 0x0000000427067291 */ /* 0x000fe4000f8e503f */
[----:B------:R-:W-:-:S05]  /*1320*/  ULEA UR7, UR39, UR5, 0xb ;  /* 0x0000000527077291 */ /* 0x000fca000f8e583f */
[----:B------:R-:W-:Y:S02]  /*1330*/  UMOV UR8, UR6 ;  /* 0x0000000600087c82 */ /* 0x000fe40008000000 */
[----:B------:R-:W-:Y:S02]  /*1340*/  UMOV UR10, UR7 ;  /* 0x00000007000a7c82 */ /* 0x000fe40008000000 */
[----:B------:R-:W-:Y:S01]  /*1350*/  HGMMA.64x256x16.F32 R24, gdesc[UR8], RZ, !UPT, gsb0 ;  /* 0x03e00000081879f0 */ /* 0x000fe2000c0008ff */
[----:B------:R-:W-:Y:S02]  /*1360*/  UIADD3 UR8, UR6, 0x2, URZ ;  /* 0x0000000206087890 */ /* 0x000fe4000fffe03f */
[----:B------:R-:W-:Y:S01]  /*1370*/  UIADD3 UR10, UR7, 0x2, URZ ;  /* 0x00000002070a7890 */ /* 0x000fe2000fffe03f */
[----:B------:R-:W-:Y:S01]  /*1380*/  UMOV UR9, 0x40000040 ;  /* 0x4000004000097882 */ /* 0x000fe20000000000 */
[----:B------:R-:W-:Y:S01]  /*1390*/  UMOV UR11, 0x40000040 ;  /* 0x40000040000b7882 */ /* 0x000fe20000000000 */
[----:B------:R-:W-:-:S02]  /*13a0*/  WARPGROUP.DEPBAR.LE gsb0, 0x0 ;  /* 0x00008000000079c5 */ /* 0x000fc40000010000 */
[----:B------:R-:W-:-:S15]  /*13b0*/  WARPGROUP.ARRIVE ;  /* 0x00000000000079c5 */ /* 0x000fde0000000000 */
[----:B------:R-:W-:-:S05]  /*13c0*/  NOP ;  /* 0x0000000000007918 */ /* 0x000fca0000000000 */
[----:B------:R-:W-:Y:S01]  /*13d0*/  HGMMA.64x256x16.F32 R24, gdesc[UR8], R24, gsb0 ;  /* 0x03e00000081879f0 */ /* 0x000fe20008000818 */
[----:B------:R-:W-:Y:S02]  /*13e0*/  UIADD3 UR8, UR6, 0x4, URZ ;  /* 0x0000000406087890 */ /* 0x000fe4000fffe03f */
[----:B------:R-:W-:Y:S01]  /*13f0*/  UIADD3 UR10, UR7, 0x4, URZ ;  /* 0x00000004070a7890 */ /* 0x000fe2000fffe03f */
[----:B------:R-:W-:Y:S01]  /*1400*/  UMOV UR9, 0x40000040 ;  /* 0x4000004000097882 */ /* 0x000fe20000000000 */
[----:B------:R-:W-:Y:S01]  /*1410*/  UMOV UR11, 0x40000040 ;  /* 0x40000040000b7882 */ /* 0x000fe20000000000 */
[----:B------:R-:W-:Y:S02]  /*1420*/  WARPGROUP.DEPBAR.LE gsb0, 0x0 ;  /* 0x00008000000079c5 */ /* 0x000fe40000010000 */
        /* <DEDUP_REMOVED lines=10> */
[----:B------:R-:W-:Y:S03]  /*14d0*/  HGMMA.64x256x16.F32 R24, gdesc[UR8], R24, gsb0 ;  /* 0x03e00000081879f0 */ /* 0x000fe60008000818 */
[----:B------:R-:W-:Y:S02]  /*14e0*/  WARPGROUP.DEPBAR.LE gsb0, 0x0 ;  /* 0x00008000000079c5 */ /* 0x000fe40000010000 */
[----:B------:R-:W-:Y:S05]  /*14f0*/  @!P1 BRA `(.L_x_18) ;  /* 0x0000000400249947 */ /* 0x000fea0003800000 */
[----:B------:R-:W-:-:S04]  /*1500*/  UIADD3 UR6, UR39, 0x1, URZ ;  /* 0x0000000127067890 */ /* 0x000fc8000fffe03f */
[----:B------:R-:W-:-:S04]  /*1510*/  UISETP.NE.AND UP0, UPT, UR6, 0x5, UPT ;  /* 0x000000050600788c */ /* 0x000fc8000bf05270 */
[----:B------:R-:W-:Y:S02]  /*1520*/  USEL UR7, URZ, 0x1, UP0 ;  /* 0x000000013f077887 */ /* 0x000fe40008000000 */
[----:B------:R-:W-:Y:S02]  /*1530*/  USEL UR6, UR6, URZ, UP0 ;  /* 0x0000003f06067287 */ /* 0x000fe40008000000 */
[----:B------:R-:W-:-:S06]  /*1540*/  ULOP3.LUT UR7, UR38, UR7, URZ, 0x3c, !UPT ;  /* 0x0000000726077292 */ /* 0x000fcc000f8e3c3f */
[----:B01----:R-:W-:Y:S01]  /*1550*/  IMAD.U32 R5, RZ, RZ, UR7 ;  /* 0x00000007ff057e24 */ /* 0x003fe2000f8e00ff */
[----:B------:R-:W-:-:S06]  /*1560*/  UMOV UR7, UR39 ;  /* 0x0000002700077c82 */ /* 0x000fcc0008000000 */
.L_x_25:
[----:B01----:R-:W-:Y:S05]  /*1570*/  @!P0 BRA `(.L_x_19) ;  /* 0x0000000000048947 */ /* 0x003fea0003800000 */
[----:B------:R-:W-:Y:S01]  /*1580*/  BPT.TRAP 0x1 ;  /* 0x000000040000795c */ /* 0x000fe20000300000 */
.L_x_19:
[----:B------:R-:W0:Y:S01]  /*1590*/  S2UR UR9, SR_CgaCtaId ;  /* 0x00000000000979c3 */ /* 0x000e220000008800 */
[----:B------:R-:W-:Y:S01]  /*15a0*/  UMOV UR8, 0x400 ;  /* 0x0000040000087882 */ /* 0x000fe20000000000 */
[----:B------:R-:W-:Y:S01]  /*15b0*/  SHF.L.U32 R3, R5, 0x1f, RZ ;  /* 0x0000001f05037819 */ /* 0x000fe200000006ff */
[----:B0-----:R-:W-:-:S04]  /*15c0*/  ULEA UR14, UR9, UR8, 0x18 ;  /* 0x00000008090e7291 */ /* 0x001fc8000f8ec03f */
[----:B------:R-:W-:-:S09]  /*15d0*/  ULEA UR8, UR6, UR14, 0x3 ;  /* 0x0000000e06087291 */ /* 0x000fd2000f8e183f */
[----:B------:R0:W1:Y:S01]  /*15e0*/  SYNCS.PHASECHK.TRANS64.TRYWAIT P1, [UR8], R3 ;  /* 0x00000003ff0075a7 */ /* 0x0000620008020148 */
[----:B------:R-:W-:Y:S05]  /*15f0*/  @!P0 BRA `(.L_x_20) ;  /* 0x0000000000048947 */ /* 0x000fea0003800000 */
[----:B------:R-:W-:Y:S01]  /*1600*/  BPT.TRAP 0x1 ;  /* 0x000000040000795c */ /* 0x000fe20000300000 */
.L_x_20:
[----:B-1----:R-:W-:Y:S05]  /*1610*/  @P1 BRA `(.L_x_21) ;  /* 0x0000000000081947 */ /* 0x002fea0003800000 */
[----:B------:R-:W1:Y:S02]  /*1620*/  SYNCS.PHASECHK.TRANS64.TRYWAIT P1, [UR8], R3 ;  /* 0x00000003ff0075a7 */ /* 0x000e640008020148 */
[----:B-1----:R-:W-:Y:S05]  /*1630*/  @!P1 BRA `(.L_x_22) ;  /* 0x000000a0001c9947 */ /* 0x002fea0003800000 */
.L_x_21:
[----:B------:R-:W-:Y:S01]  /*1640*/  ULEA UR12, UR6, UR4, 0xa ;  /* 0x00000004060c7291 */ /* 0x000fe2000f8e503f */
[----:B------:R-:W-:Y:S01]  /*1650*/  WARPGROUP.ARRIVE ;  /* 0x00000000000079c5 */ /* 0x000fe20000000000 */
[----:B------:R-:W-:Y:S01]  /*1660*/  ULEA UR13, UR6, UR5, 0xb ;  /* 0x00000005060d7291 */ /* 0x000fe2000f8e583f */
[----:B------:R-:W-:Y:S01]  /*1670*/  UMOV UR9, 0x40000040 ;  /* 0x4000004000097882 */ /* 0x000fe20000000000 */
[----:B------:R-:W-:-:S03]  /*1680*/  UMOV UR11, 0x40000040 ;  /* 0x40000040000b7882 */ /* 0x000fc60000000000 */
[----:B------:R-:W-:Y:S02]  /*1690*/  UMOV UR8, UR12 ;  /* 0x0000000c00087c82 */ /* 0x000fe40008000000 */
[----:B------:R-:W-:Y:S02]  /*16a0*/  UMOV UR10, UR13 ;  /* 0x0000000d000a7c82 */ /* 0x000fe40008000000 */
[----:B------:R-:W-:Y:S01]  /*16b0*/  HGMMA.64x256x16.F32 R24, gdesc[UR8], R24, gsb0 ;  /* 0x03e00000081879f0 */ /* 0x000fe20008000818 */
        /* <DEDUP_REMOVED lines=26> */
[----:B------:R-:W-:Y:S01]  /*1860*/  BPT.TRAP 0x1 ;  /* 0x000000040000795c */ /* 0x000fe20000300000 */
.L_x_23:
[----:B------:R-:W-:Y:S01]  /*1870*/  ULEA UR8, UR7, UR14, 0x3 ;  /* 0x0000000e07087291 */ /* 0x000fe2000f8e183f */
[----:B------:R-:W-:-:S03]  /*1880*/  ISETP.GT.U32.AND P1, PT, R19, 0x1, PT ;  /* 0x000000011300780c */ /* 0x000fc60003f24070 */
[----:B------:R-:W-:-:S04]  /*1890*/  UIADD3 UR8, UR8, 0x28, URZ ;  /* 0x0000002808087890 */ /* 0x000fc8000fffe03f */
[----:B------:R-:W-:-:S09]  /*18a0*/  UPRMT UR8, URZ, 0x654, UR8 ;  /* 0x000006543f087896 */ /* 0x000fd20008000008 */
[----:B------:R-:W-:Y:S01]  /*18b0*/  SYNCS.ARRIVE.TRANS64.RED.A1T0 RZ, [UR8], RZ ;  /* 0x000000ffffff79a7 */ /* 0x000fe20008100408 */
[----:B------:R-:W-:Y:S05]  /*18c0*/  @P1 BRA `(.L_x_24) ;  /* 0x0000000000041947 */ /* 0x000fea0003800000 */
[----:B------:R-:W-:Y:S01]  /*18d0*/  BPT.TRAP 0x1 ;  /* 0x000000040000795c */ /* 0x000fe20000300000 */
.L_x_24:
[----:B------:R-:W-:Y:S01]  /*18e0*/  UIADD3 UR6, UR6, 0x1, URZ ;  /* 0x0000000106067890 */ /* 0x000fe2000fffe03f */
[C---:B------:R-:W-:Y:S01]  /*18f0*/  ISETP.GT.AND P1, PT, R0.reuse, 0x1, PT ;  /* 0x000000010000780c */ /* 0x040fe20003f24270 */
[----:B------:R-:W-:Y:S01]  /*1900*/  UIADD3 UR7, UR7, 0x1, URZ ;  /* 0x0000000107077890 */ /* 0x000fe2000fffe03f */
[----:B------:R-:W-:Y:S01]  /*1910*/  VIADD R0, R0, 0xffffffff ;  /* 0xffffffff00007836 */ /* 0x000fe20000000000 */
[----:B------:R-:W-:Y:S02]  /*1920*/  UISETP.NE.AND UP0, UPT, UR6, 0x5, UPT ;  /* 0x000000050600788c */ /* 0x000fe4000bf05270 */
[----:B------:R-:W-:Y:S02]  /*1930*/  UISETP.NE.AND UP1, UPT, UR7, 0x5, UPT ;  /* 0x000000050700788c */ /* 0x000fe4000bf25270 */
[----:B------:R-:W-:Y:S02]  /*1940*/  USEL UR8, URZ, 0x1, UP0 ;  /* 0x000000013f087887 */ /* 0x000fe40008000000 */
[----:B------:R-:W-:-:S02]  /*1950*/  USEL UR6, UR6, URZ, UP0 ;  /* 0x0000003f06067287 */ /* 0x000fc40008000000 */
[----:B------:R-:W-:Y:S02]  /*1960*/  USEL UR7, UR7, URZ, UP1 ;  /* 0x0000003f07077287 */ /* 0x000fe40008800000 */
[----:B------:R-:W-:Y:S01]  /*1970*/  LOP3.LUT R5, R5, UR8, RZ, 0x3c, !PT ;  /* 0x0000000805057c12 */ /* 0x000fe2000f8e3cff */
[----:B------:R-:W-:Y:S09]  /*1980*/  @P1 BRA `(.L_x_25) ;  /* 0xfffffff800f81947 */ /* 0x000ff2000383ffff */
.L_x_18:
[----:B------:R-:W2:Y:S02]  /*1990*/  LDC R0, c[0x0][0x28c] ;  /* 0x0000a300ff007b82 */ /* 0x000ea40000000800 */
[----:B--2---:R-:W-:-:S13]  /*19a0*/  ISETP.GE.AND P1, PT, R0, 0x1, PT ;  /* 0x000000010000780c */ /* 0x004fda0003f26270 */
[----:B------:R-:W-:Y:S05]  /*19b0*/  @!P1 BRA `(.L_x_26) ;  /* 0x0000000000489947 */ /* 0x000fea0003800000 */
[----:B------:R-:W-:Y:S05]  /*19c0*/  @!P0 BRA `(.L_x_27) ;  /* 0x0000000000048947 */ /* 0x000fea0003800000 */
[----:B------:R-:W-:Y:S01]  /*19d0*/  BPT.TRAP 0x1 ;  /* 0x000000040000795c */ /* 0x000fe20000300000 */
.L_x_27:
[----:B------:R-:W2:Y:S01]  /*19e0*/  S2UR UR7, SR_CgaCtaId ;  /* 0x00000000000779c3 */ /* 0x000ea20000008800 */
[----:B------:R-:W-:Y:S01]  /*19f0*/  UISETP.LT.AND UP0, UPT, UR40, 0x1, UPT ;  /* 0x000000012800788c */ /* 0x000fe2000bf01270 */
[----:B------:R-:W-:-:S03]  /*1a00*/  ISETP.GT.U32.AND P0, PT, R19, 0x1, PT ;  /* 0x000000011300780c */ /* 0x000fc60003f04070 */
[----:B------:R-:W-:-:S04]  /*1a10*/  USEL UR6, UR40, 0x1, UP0 ;  /* 0x0000000128067887 */ /* 0x000fc80008000000 */
[----:B------:R-:W-:-:S04]  /*1a20*/  UIADD3 UR6, UR39, UR40, -UR6 ;  /* 0x0000002827067290 */ /* 0x000fc8000fffe806 */
[----:B------:R-:W-:-:S04]  /*1a30*/  UIMAD.WIDE.U32 UR4, UR6, -0x33333333, URZ ;  /* 0xcccccccd060478a5 */ /* 0x000fc8000f8e003f */
[----:B------:R-:W-:-:S03]  /*1a40*/  USHF.R.U32.HI UR4, URZ, 0x2, UR5 ;  /* 0x000000023f047899 */ /* 0x000fc60008011605 */
[----:B------:R-:W-:Y:S01]  /*1a50*/  UMOV UR5, 0x400 ;  /* 0x0000040000057882 */ /* 0x000fe20000000000 */
[----:B------:R-:W-:Y:S02]  /*1a60*/  UIMAD UR6, UR4, -0x5, UR6 ;  /* 0xfffffffb040678a4 */ /* 0x000fe4000f8e0206 */
[----:B--2---:R-:W-:-:S04]  /*1a70*/  ULEA UR5, UR7, UR5, 0x18 ;  /* 0x0000000507057291 */ /* 0x004fc8000f8ec03f */
[----:B------:R-:W-:-:S04]  /*1a80*/  ULEA UR6, UR6, UR5, 0x3 ;  /* 0x0000000506067291 */ /* 0x000fc8000f8e183f */
[----:B------:R-:W-:-:S04]  /*1a90*/  UIADD3 UR6, UR6, 0x28, URZ ;  /* 0x0000002806067890 */ /* 0x000fc8000fffe03f */
[----:B------:R-:W-:-:S09]  /*1aa0*/  UPRMT UR6, URZ, 0x654, UR6 ;  /* 0x000006543f067896 */ /* 0x000fd20008000006 */
[----:B------:R-:W-:Y:S01]  /*1ab0*/  SYNCS.ARRIVE.TRANS64.RED.A1T0 RZ, [UR6], RZ ;  /* 0x000000ffffff79a7 */ /* 0x000fe20008100406 */
[----:B------:R-:W-:Y:S05]  /*1ac0*/  @P0 BRA `(.L_x_26) ;  /* 0x0000000000040947 */ /* 0x000fea0003800000 */
[----:B------:R-:W-:Y:S01]  /*1ad0*/  BPT.TRAP 0x1 ;  /* 0x000000040000795c */ /* 0x000fe20000300000 */
.L_x_26:
[----:B------:R-:W2:Y:S01]  /*1ae0*/  LDC R7, c[0x0][0x288] ;  /* 0x0000a200ff077b82 */ /* 0x000ea20000000800 */
[----:B01----:R-:W-:Y:S01]  /*1af0*/  SHF.R.U32.HI R3, RZ, 0x2, R18 ;  /* 0x00000002ff037819 */ /* 0x003fe20000011612 */
[----:B------:R-:W-:Y:S01]  /*1b00*/  UIADD3 UR39, UR40, UR39, URZ ;  /* 0x0000002728277290 */ /* 0x000fe2000fffe03f */
[C---:B------:R-:W-:Y:S01]  /*1b10*/  LOP3.LUT R4, R18.reuse, 0x60, RZ, 0xc0, !PT ;  /* 0x0000006012047812 */ /* 0x040fe200078ec0ff */
[----:B------:R-:W-:Y:S01]  /*1b20*/  ULDC UR7, c[0x0][0x284] ;  /* 0x0000a10000077ab9 */ /* 0x000fe20000000800 */
[----:B------:R-:W-:Y:S01]  /*1b30*/  LOP3.LUT R3, R3, 0x7, RZ, 0xc0, !PT ;  /* 0x0000000703037812 */ /* 0x000fe200078ec0ff */
[----:B------:R-:W-:Y:S01]  /*1b40*/  UISETP.GT.U32.AND UP0, UPT, UR39, 0x4, UPT ;  /* 0x000000042700788c */ /* 0x000fe2000bf04070 */
[----:B------:R-:W-:Y:S01]  /*1b50*/  SHF.R.U32.HI R10, RZ, 0x1, R4 ;  /* 0x00000001ff0a7819 */ /* 0x000fe20000011604 */
[----:B------:R-:W-:Y:S01]  /*1b60*/  IMAD.SHL.U32 R4, R18, 0x2, RZ ;  /* 0x0000000212047824 */ /* 0x000fe200078e00ff */
[----:B------:R-:W-:Y:S01]  /*1b70*/  LOP3.LUT R0, R22, 0x1, RZ, 0xc0, !PT ;  /* 0x0000000116007812 */ /* 0x000fe200078ec0ff */
[----:B------:R-:W-:Y:S01]  /*1b80*/  UISETP.LT.U32.AND UP0, UPT, UR40, 0x5, UP0 ;  /* 0x000000052800788c */ /* 0x000fe20008701070 */
[----:B------:R-:W-:Y:S01]  /*1b90*/  IADD3 R5, RZ, -R10, -R3 ;  /* 0x8000000aff057210 */ /* 0x000fe20007ffe803 */
[----:B------:R-:W-:Y:S01]  /*1ba0*/  UISETP.GE.U32.AND UP1, UPT, UR40, 0x5, UPT ;  /* 0x000000052800788c */ /* 0x000fe2000bf26070 */
[----:B------:R-:W-:Y:S01]  /*1bb0*/  LOP3.LUT R9, R4, 0x6, RZ, 0xc0, !PT ;  /* 0x0000000604097812 */ /* 0x000fe200078ec0ff */
[C---:B------:R-:W-:Y:S01]  /*1bc0*/  IMAD.SHL.U32 R6, R0.reuse, 0x40, RZ ;  /* 0x0000004000067824 */ /* 0x040fe200078e00ff */
[----:B------:R-:W-:Y:S01]  /*1bd0*/  SHF.R.S32.HI R21, RZ, 0x1f, R23 ;  /* 0x0000001fff157819 */ /* 0x000fe20000011417 */
[----:B------:R-:W-:Y:S01]  /*1be0*/  IMAD R11, R0, -0x40, R5 ;  /* 0xffffffc0000b7824 */ /* 0x000fe200078e0205 */
[----:B------:R-:W-:Y:S01]  /*1bf0*/  LOP3.LUT R0, R18, 0x3, RZ, 0xc0, !PT ;  /* 0x0000000312007812 */ /* 0x000fe200078ec0ff */
[----:B------:R-:W-:Y:S01]  /*1c00*/  ULDC.64 UR8, c[0x0][0x5d0] ;  /* 0x0001740000087ab9 */ /* 0x000fe20000000a00 */
[----:B------:R-:W-:Y:S01]  /*1c10*/  PRMT R8, R9, 0x6540, R152 ;  /* 0x0000654009087816 */ /* 0x000fe20000000098 */
[----:B------:R-:W-:Y:S01]  /*1c20*/  IMAD.SHL.U32 R152, R152, 0x100, RZ ;  /* 0x0000010098987824 */ /* 0x000fe200078e00ff */
[----:B------:R-:W-:Y:S01]  /*1c30*/  UIMAD.WIDE.U32 UR4, UR39, -0x33333333, URZ ;  /* 0xcccccccd270478a5 */ /* 0x000fe2000f8e003f */
[----:B------:R-:W-:Y:S01]  /*1c40*/  IMAD R4, R21, UR8, RZ ;  /* 0x0000000815047c24 */ /* 0x000fe2000f8e02ff */
[----:B------:R-:W-:Y:S01]  /*1c50*/  USEL UR6, URZ, 0x1, !UP0 ;  /* 0x000000013f067887 */ /* 0x000fe2000c000000 */
[----:B--2---:R-:W-:Y:S01]  /*1c60*/  IMAD R13, R0, -0x2, R7 ;  /* 0xfffffffe000d7824 */ /* 0x004fe200078e0207 */
[----:B------:R-:W-:Y:S01]  /*1c70*/  ISETP.GE.AND P0, PT, R152, R7, PT ;  /* 0x000000079800720c */ /* 0x000fe20003f06270 */
[C---:B------:R-:W-:Y:S01]  /*1c80*/  IMAD.SHL.U32 R0, R153.reuse, 0x80, RZ ;  /* 0x0000008099007824 */ /* 0x040fe200078e00ff */
[----:B------:R-:W-:Y:S01]  /*1c90*/  SHF.R.S32.HI R9, RZ, 0x1f, R8 ;  /* 0x0000001fff097819 */ /* 0x000fe20000011408 */
[----:B------:R-:W-:Y:S01]  /*1ca0*/  USHF.R.U32.HI UR4, URZ, 0x2, UR5 ;  /* 0x000000023f047899 */ /* 0x000fe20008011605 */
[----:B------:R-:W-:Y:S01]  /*1cb0*/  LOP3.LUT R3, R6, 0x40, R3, 0xe2, !PT ;  /* 0x0000004006037812 */ /* 0x000fe200078ee203 */
[----:B------:R-:W-:Y:S01]  /*1cc0*/  ULOP3.LUT UR38, UR38, UR6, URZ, 0x3c, !UPT ;  /* 0x0000000626267292 */ /* 0x000fe2000f8e3c3f */
[C---:B------:R-:W-:Y:S01]  /*1cd0*/  ISETP.GE.OR P0, PT, R0.reuse, UR7, P0 ;  /* 0x0000000700007c0c */ /* 0x040fe20008706670 */
[----:B------:R-:W-:Y:S01]  /*1ce0*/  IMAD.WIDE R6, R153, 0x80, RZ ;  /* 0x0000008099067825 */ /* 0x000fe200078e02ff */
[----:B------:R-:W-:Y:S01]  /*1cf0*/  UIMAD UR39, UR4, -0x5, UR39 ;  /* 0xfffffffb042778a4 */ /* 0x000fe2000f8e0227 */
[----:B------:R-:W-:Y:S01]  /*1d00*/  IADD3 R0, -R0, UR7, R11 ;  /* 0x0000000700007c10 */ /* 0x000fe2000fffe10b */
[----:B------:R-:W-:Y:S01]  /*1d10*/  @UP1 ULOP3.LUT UR38, UR38, 0x1, UR4, 0x78, !UPT ;  /* 0x0000000126261892 */ /* 0x000fe2000f8e7804 */
[C---:B------:R-:W-:Y:S01]  /*1d20*/  IMAD R15, R23.reuse, UR9, R4 ;  /* 0x00000009170f7c24 */ /* 0x040fe2000f8e0204 */
[----:B------:R-:W-:Y:S01]  /*1d30*/  LOP3.LUT R167, R6, R3, R10, 0xfe, !PT ;  /* 0x0000000306a77212 */ /* 0x000fe200078efe0a */
[----:B------:R-:W-:-:S04]  /*1d40*/  IMAD.WIDE.U32 R4, R23, UR8, R8 ;  /* 0x0000000817047c25 */ /* 0x000fc8000f8e0008 */
[----:B------:R-:W-:Y:S02]  /*1d50*/  IMAD.IADD R5, R5, 0x1, R15 ;  /* 0x0000000105057824 */ /* 0x000fe400078e020f */
[----:B------:R-:W-:Y:S02]  /*1d60*/  IMAD.IADD R3, R13, 0x1, -R152 ;  /* 0x000000010d037824 */ /* 0x000fe400078e0a98 */
[----:B------:R-:W-:Y:S01]  /*1d70*/  IMAD.MOV.U32 R153, RZ, RZ, -0x1 ;  /* 0xffffffffff997424 */ /* 0x000fe200078e00ff */
[----:B------:R-:W-:Y:S06]  /*1d80*/  @P0 BRA `(.L_x_28) ;  /* 0x0000007800dc0947 */ /* 0x000fec0003800000 */
[----:B------:R-:W0:Y:S01]  /*1d90*/  LDC.64 R10, c[0x0][0x5c8] ;  /* 0x00017200ff0a7b82 */ /* 0x000e220000000a00 */
[----:B-----5:R-:W-:Y:S01]  /*1da0*/  FSETP.NEU.AND P0, PT, R155, RZ, PT ;  /* 0x000000ff9b00720b */ /* 0x020fe20003f0d000 */
[----:B------:R-:W-:Y:S01]  /*1db0*/  BSSY B0, `(.L_x_28) ;  /* 0x00007b4000007945 */ /* 0x000fe20003800000 */
[----:B------:R-:W-:-:S04]  /*1dc0*/  ISETP.GT.AND P2, PT, R3, RZ, PT ;  /* 0x000000ff0300720c */ /* 0x000fc80003f44270 */
[----:B------:R-:W-:Y:S01]  /*1dd0*/  ISETP.GT.AND P1, PT, R0, RZ, P2 ;  /* 0x000000ff0000720c */ /* 0x000fe20001724270 */
[-C--:B0-----:R-:W-:Y:S02]  /*1de0*/  IMAD R12, R7, R10.reuse, RZ ;  /* 0x0000000a070c7224 */ /* 0x081fe400078e02ff */
[----:B------:R-:W-:-:S04]  /*1df0*/  IMAD.WIDE.U32 R160, R167, R10, R4 ;  /* 0x0000000aa7a07225 */ /* 0x000fc800078e0004 */
[----:B------:R-:W-:-:S04]  /*1e00*/  IMAD R5, R167, R11, R12 ;  /* 0x0000000ba7057224 */ /* 0x000fc800078e020c */
[----:B------:R-:W-:Y:S01]  /*1e10*/  IMAD.IADD R169, R161, 0x1, R5 ;  /* 0x00000001a1a97824 */ /* 0x000fe200078e0205 */
[----:B------:R-:W-:Y:S06]  /*1e20*/  @!P0 BRA `(.L_x_29) ;  /* 0x0000005400988947 */ /* 0x000fec0003800000 */
[----:B------:R-:W0:Y:S01]  /*1e30*/  LDC.64 R14, c[0x0][0x5b8] ;  /* 0x00016e00ff0e7b82 */ /* 0x000e220000000a00 */
[----:B------:R-:W-:-:S07]  /*1e40*/  ULDC.64 UR4, c[0x0][0x5c0] ;  /* 0x0001700000047ab9 */ /* 0x000fce0000000a00 */
[----:B------:R-:W1:Y:S08]  /*1e50*/  LDC.64 R164, c[0x0][0x5b0] ;  /* 0x00016c00ffa47b82 */ /* 0x000e700000000a00 */
[----:B------:R-:W2:Y:S01]  /*1e60*/  LDC.64 R12, c[0x0][0x5a8] ;  /* 0x00016a00ff0c7b82 */ /* 0x000ea20000000a00 */
[-C--:B0-----:R-:W-:Y:S02]  /*1e70*/  IMAD R4, R21, R14.reuse, RZ ;  /* 0x0000000e15047224 */ /* 0x081fe400078e02ff */
[----:B------:R-:W-:-:S04]  /*1e80*/  IMAD.WIDE.U32 R162, R23, R14, R8 ;  /* 0x0000000e17a27225 */ /* 0x000fc800078e0008 */
[----:B------:R-:W-:Y:S02]  /*1e90*/  IMAD R159, R23, R15, R4 ;  /* 0x0000000f179f7224 */ /* 0x000fe400078e0204 */
[-C--:B-1----:R-:W-:Y:S02]  /*1ea0*/  IMAD R6, R7, R164.reuse, RZ ;  /* 0x000000a407067224 */ /* 0x082fe400078e02ff */
[----:B------:R-:W-:Y:S02]  /*1eb0*/  IMAD.IADD R21, R163, 0x1, R159 ;  /* 0x00000001a3157824 */ /* 0x000fe400078e029f */
[----:B------:R-:W-:Y:S02]  /*1ec0*/  IMAD.MOV.U32 R20, RZ, RZ, R162 ;  /* 0x000000ffff147224 */ /* 0x000fe400078e00a2 */
[C---:B------:R-:W-:Y:S02]  /*1ed0*/  IMAD R161, R167.reuse, R165, R6 ;  /* 0x000000a5a7a17224 */ /* 0x040fe400078e0206 */
[----:B------:R-:W-:-:S04]  /*1ee0*/  IMAD.WIDE.U32 R4, R167, R164, R20 ;  /* 0x000000a4a7047225 */ /* 0x000fc800078e0014 */
[----:B------:R-:W-:Y:S01]  /*1ef0*/  IMAD.IADD R5, R5, 0x1, R161 ;  /* 0x0000000105057824 */ /* 0x000fe200078e02a1 */
[----:B--2---:R-:W-:-:S04]  /*1f00*/  LEA R6, P0, R4, R12, 0x1 ;  /* 0x0000000c04067211 */ /* 0x004fc800078008ff */
[----:B------:R-:W-:-:S05]  /*1f10*/  LEA.HI.X R7, R4, R13, R5, 0x1, P0 ;  /* 0x0000000d04077211 */ /* 0x000fca00000f0c05 */
[----:B------:R0:W2:Y:S01]  /*1f20*/  @P1 LDG.E.LTC128B.U16 R15, desc[UR36][R6.64] ;  /* 0x00000024060f1981 */ /* 0x0000a2000c1e1520 */
[----:B------:R-:W-:Y:S01]  /*1f30*/  IMAD.WIDE.U32 R156, R167, R164, R8 ;  /* 0x000000a4a79c7225 */ /* 0x000fe200078e0008 */
[----:B------:R-:W-:Y:S03]  /*1f40*/  BSSY B1, `(.L_x_30) ;  /* 0x0000013000017945 */ /* 0x000fe60003800000 */
[----:B------:R-:W-:Y:S02]  /*1f50*/  IMAD.IADD R157, R161, 0x1, R157 ;  /* 0x00000001a19d7824 */ /* 0x000fe400078e029d */
[----:B------:R-:W-:-:S04]  /*1f60*/  IMAD.WIDE.U32 R156, R23, R14, R156 ;  /* 0x0000000e179c7225 */ /* 0x000fc800078e009c */
[----:B0-----:R-:W-:Y:S01]  /*1f70*/  IMAD.IADD R7, R159, 0x1, R157 ;  /* 0x000000019f077824 */ /* 0x001fe200078e029d */
[----:B------:R-:W-:Y:S02]  /*1f80*/  LEA R6, P4, R156, R12, 0x1 ;  /* 0x0000000c9c067211 */ /* 0x000fe400078808ff */
[----:B------:R-:W-:Y:S02]  /*1f90*/  SHF.L.U64.HI R157, R164, 0x3, R165 ;  /* 0x00000003a49d7819 */ /* 0x000fe400000102a5 */
[----:B------:R-:W-:Y:S01]  /*1fa0*/  LEA.HI.X R7, R156, R13, R7, 0x1, P4 ;  /* 0x0000000d9c077211 */ /* 0x000fe200020f0c07 */
[----:B------:R-:W-:Y:S02]  /*1fb0*/  IMAD.SHL.U32 R156, R164, 0x8, RZ ;  /* 0x00000008a49c7824 */ /* 0x000fe400078e00ff */
[----:B--2---:R-:W-:-:S05]  /*1fc0*/  HADD2.F32 R4, -RZ, R15.H0_H0 ;  /* 0x2000000fff047230 */ /* 0x004fca0000004100 */
[----:B------:R-:W-:Y:S01]  /*1fd0*/  FMUL R5, R4, R155 ;  /* 0x0000009b04057220 */ /* 0x000fe20000400000 */
[----:B------:R-:W-:-:S03]  /*1fe0*/  LEA R4, P0, R160, UR4, 0x1 ;  /* 0x00000004a0047c11 */ /* 0x000fc6000f8008ff */
[----:B------:R-:W-:Y:S01]  /*1ff0*/  FFMA R24, R24, R154, R5 ;  /* 0x0000009a18187223 */ /* 0x000fe20000000005 */
[----:B------:R-:W-:Y:S02]  /*2000*/  LEA.HI.X R5, R160, UR5, R169, 0x1, P0 ;  /* 0x00000005a0057c11 */ /* 0x000fe400080f0ca9 */
[----:B------:R-:W-:Y:S02]  /*2010*/  ISETP.GT.AND P0, PT, R3, 0x1, PT ;  /* 0x000000010300780c */ /* 0x000fe40003f04270 */
[----:B------:R-:W-:Y:S02]  /*2020*/  F2FP.F16.F32.PACK_AB R24, RZ, R24 ;  /* 0x00000018ff18723e */ /* 0x000fe400000000ff */
[----:B------:R-:W-:-:S03]  /*2030*/  ISETP.GT.AND P3, PT, R0, RZ, P0 ;  /* 0x000000ff0000720c */ /* 0x000fc60000764270 */
[----:B------:R0:W-:Y:S10]  /*2040*/  @P1 STG.E.U16 desc[UR36][R4.64], R24 ;  /* 0x0000001804001986 */ /* 0x0001f4000c101524 */
[----:B------:R-:W-:Y:S05]  /*2050*/  @!P3 BRA `(.L_x_31) ;  /* 0x000000000004b947 */ /* 0x000fea0003800000 */
[----:B------:R1:W5:Y:S02]  /*2060*/  LDG.E.LTC128B.U16 R15, desc[UR36][R6.64+0x2] ;  /* 0x00000224060f7981 */ /* 0x000364000c1e1520 */
.L_x_31:
[----:B------:R-:W-:Y:S05]  /*2070*/  BSYNC B1 ;  /* 0x0000000000017941 */ /* 0x000fea0003800000 */
.L_x_30:
[----:B-----5:R-:W-:Y:S01]  /*2080*/  HADD2.F32 R20, -RZ, R15.H0_H0 ;  /* 0x2000000fff147230 */ /* 0x020fe20000004100 */
[----:B------:R-:W-:Y:S01]  /*2090*/  ISETP.GT.AND P2, PT, R0, 0x8, P2 ;  /* 0x000000080000780c */ /* 0x000fe20001744270 */
[----:B------:R-:W-:Y:S01]  /*20a0*/  IMAD.WIDE.U32 R156, R167, R164, R156 ;  /* 0x000000a4a79c7225 */ /* 0x000fe200078e009c */
[----:B------:R-:W-:-:S03]  /*20b0*/  PRMT R152, R15, 0x7610, R152 ;  /* 0x000076100f987816 */ /* 0x000fc60000000098 */
[----:B------:R-:W-:Y:S01]  /*20c0*/  FMUL R20, R20, R155 ;  /* 0x0000009b14147220 */ /* 0x000fe20000400000 */
[----:B------:R-:W-:Y:S01]  /*20d0*/  IMAD.IADD R161, R161, 0x1, R157 ;  /* 0x00000001a1a17824 */ /* 0x000fe200078e029d */
[----:B------:R-:W-:Y:S02]  /*20e0*/  IADD3 R162, P1, R162, R156, RZ ;  /* 0x0000009ca2a27210 */ /* 0x000fe40007f3e0ff */
[----:B------:R-:W-:-:S03]  /*20f0*/  FFMA R25, R25, R154, R20 ;  /* 0x0000009a19197223 */ /* 0x000fc60000000014 */
[----:B------:R-:W-:Y:S01]  /*2100*/  IMAD.X R21, R161, 0x1, R21, P1 ;  /* 0x00000001a1157824 */ /* 0x000fe200008e0615 */
[C---:B------:R-:W-:Y:S02]  /*2110*/  LEA R20, P1, R162.reuse, R12, 0x1 ;  /* 0x0000000ca2147211 */ /* 0x040fe400078208ff */
[----:B------:R-:W-:Y:S02]  /*2120*/  F2FP.F16.F32.PACK_AB R25, RZ, R25 ;  /* 0x00000019ff19723e */ /* 0x000fe400000000ff */
[----:B------:R-:W-:Y:S02]  /*2130*/  LEA.HI.X R21, R162, R13, R21, 0x1, P1 ;  /* 0x0000000da2157211 */ /* 0x000fe400008f0c15 */
[----:B------:R-:W-:-:S05]  /*2140*/  PRMT R157, R25, 0x7610, R157 ;  /* 0x00007610199d7816 */ /* 0x000fca000000009d */
[----:B------:R2:W-:Y:S04]  /*2150*/  @P3 STG.E.U16 desc[UR36][R4.64+0x2], R157 ;  /* 0x0000029d04003986 */ /* 0x0005e8000c101524 */
[----:B------:R-:W0:Y:S01]  /*2160*/  @P2 LDG.E.LTC128B.U16 R152, desc[UR36][R20.64] ;  /* 0x0000002414982981 */ /* 0x000e22000c1e1520 */
[----:B------:R-:W-:Y:S01]  /*2170*/  IADD3 R8, P1, R8, R156, RZ ;  /* 0x0000009c08087210 */ /* 0x000fe20007f3e0ff */
[----:B------:R-:W-:Y:S01]  /*2180*/  BSSY B1, `(.L_x_32) ;  /* 0x0000011000017945 */ /* 0x000fe20003800000 */
[----:B------:R-:W-:Y:S02]  /*2190*/  SHF.L.U64.HI R11, R10, 0x4, R11 ;  /* 0x000000040a0b7819 */ /* 0x000fe4000001020b */
[----:B------:R-:W-:Y:S01]  /*21a0*/  ISETP.GT.AND P0, PT, R0, 0x8, P0 ;  /* 0x000000080000780c */ /* 0x000fe20000704270 */
[----:B------:R-:W-:Y:S01]  /*21b0*/  IMAD.X R9, R9, 0x1, R161, P1 ;  /* 0x0000000109097824 */ /* 0x000fe200008e06a1 */
[----:B------:R-:W-:Y:S01]  /*21c0*/  LEA R10, P1, R10, R4, 0x4 ;  /* 0x000000040a0a7211 */ /* 0x000fe200078220ff */
[----:B------:R-:W-:-:S04]  /*21d0*/  IMAD.WIDE.U32 R14, R23, R14, R8 ;  /* 0x0000000e170e7225 */ /* 0x000fc800078e0008 */
[----:B------:R-:W-:Y:S01]  /*21e0*/  IMAD.X R11, R11, 0x1, R5, P1 ;  /* 0x000000010b0b7824 */ /* 0x000fe200008e0605 */
[----:B------:R-:W-:Y:S01]  /*21f0*/  LEA R8, P3, R14, R12, 0x1 ;  /* 0x0000000c0e087211 */ /* 0x000fe200078608ff */
[----:B------:R-:W-:-:S05]  /*2200*/  IMAD.IADD R9, R159, 0x1, R15 ;  /* 0x000000019f097824 */ /* 0x000fca00078e020f */
[----:B------:R-:W-:Y:S01]  /*2210*/  LEA.HI.X R9, R14, R13, R9, 0x1, P3 ;  /* 0x0000000d0e097211 */ /* 0x000fe200018f0c09 */
[----:B0-----:R-:W-:-:S05]  /*2220*/  HADD2.F32 R24, -RZ, R152.H0_H0 ;  /* 0x20000098ff187230 */ /* 0x001fca0000004100 */
[----:B------:R-:W-:-:S04]  /*2230*/  FMUL R25, R24, R155 ;  /* 0x0000009b18197220 */ /* 0x000fc80000400000 */
[----:B------:R-:W-:-:S05]  /*2240*/  FFMA R25, R26, R154, R25 ;  /* 0x0000009a1a197223 */ /* 0x000fca0000000019 */
[----:B------:R-:W-:-:S05]  /*2250*/  F2FP.F16.F32.PACK_AB R25, RZ, R25 ;  /* 0x00000019ff19723e */ /* 0x000fca00000000ff */
[----:B------:R2:W-:Y:S01]  /*2260*/  @P2 STG.E.U16 desc[UR36][R10.64], R25 ;  /* 0x000000190a002986 */ /* 0x0005e2000c101524 */
[----:B------:R-:W-:Y:S05]  /*2270*/  @!P0 BRA `(.L_x_33) ;  /* 0x0000000000048947 */ /* 0x000fea0003800000 */
[----:B------:R0:W5:Y:S02]  /*2280*/  LDG.E.LTC128B.U16 R152, desc[UR36][R8.64+0x2] ;  /* 0x0000022408987981 */ /* 0x000164000c1e1520 */
.L_x_33:
[----:B------:R-:W-:Y:S05]  /*2290*/  BSYNC B1 ;  /* 0x0000000000017941 */ /* 0x000fea0003800000 */
.L_x_32:
[----:B-----5:R-:W-:Y:S01]  /*22a0*/  HADD2.F32 R12, -RZ, R152.H0_H0 ;  /* 0x20000098ff0c7230 */ /* 0x020fe20000004100 */
[----:B------:R-:W-:Y:S01]  /*22b0*/  ISETP.GT.AND P1, PT, R3, 0x8, PT ;  /* 0x000000080300780c */ /* 0x000fe20003f24270 */
[----:B------:R-:W-:Y:S03]  /*22c0*/  BSSY B1, `(.L_x_34) ;  /* 0x0000008000017945 */ /* 0x000fe60003800000 */
[----:B------:R-:W-:Y:S01]  /*22d0*/  FMUL R12, R12, R155 ;  /* 0x0000009b0c0c7220 */ /* 0x000fe20000400000 */
[----:B------:R-:W-:-:S03]  /*22e0*/  ISETP.GT.AND P2, PT, R0, RZ, P1 ;  /* 0x000000ff0000720c */ /* 0x000fc60000f44270 */
[----:B------:R-:W-:-:S05]  /*22f0*/  FFMA R12, R27, R154, R12 ;  /* 0x0000009a1b0c7223 */ /* 0x000fca000000000c */
[----:B------:R-:W-:-:S05]  /*2300*/  F2FP.F16.F32.PACK_AB R12, RZ, R12 ;  /* 0x0000000cff0c723e */ /* 0x000fca00000000ff */
[----:B------:R3:W-:Y:S01]  /*2310*/  @P0 STG.E.U16 desc[UR36][R10.64+0x2], R12 ;  /* 0x0000020c0a000986 */ /* 0x0007e2000c101524 */
[----:B------:R-:W-:Y:S05]  /*2320*/  @!P2 BRA `(.L_x_35) ;  /* 0x000000000004a947 */ /* 0x000fea0003800000 */
[----:B------:R4:W5:Y:S02]  /*2330*/  LDG.E.LTC128B.U16 R152, desc[UR36][R6.64+0x10] ;  /* 0x0000102406987981 */ /* 0x000964000c1e1520 */
.L_x_35:
[----:B------:R-:W-:Y:S05]  /*2340*/  BSYNC B1 ;  /* 0x0000000000017941 */ /* 0x000fea0003800000 */
.L_x_34:
[----:B---3-5:R-:W-:Y:S01]  /*2350*/  HADD2.F32 R12, -RZ, R152.H0_H0 ;  /* 0x20000098ff0c7230 */ /* 0x028fe20000004100 */
        /* <DEDUP_REMOVED lines=9> */
.L_x_37:
[----:B------:R-:W-:Y:S05]  /*23f0*/  BSYNC B1 ;  /* 0x0000000000017941 */ /* 0x000fea0003800000 */
.L_x_36:
[----:B-----5:R-:W-:Y:S01]  /*2400*/  HADD2.F32 R12, -RZ, R152.H0_H0 ;  /* 0x20000098ff0c7230 */ /* 0x020fe20000004100 */
[----:B------:R-:W-:Y:S01]  /*2410*/  ISETP.GT.AND P1, PT, R0, 0x8, P1 ;  /* 0x000000080000780c */ /* 0x000fe20000f24270 */
[----:B------:R-:W-:Y:S03]  /*2420*/  BSSY B1, `(.L_x_38) ;  /* 0x0000007000017945 */ /* 0x000fe60003800000 */
[----:B------:R-:W-:-:S04]  /*2430*/  FMUL R12, R12, R155 ;  /* 0x0000009b0c0c7220 */ /* 0x000fc80000400000 */
[----:B------:R-:W-:-:S05]  /*2440*/  FFMA R12, R29, R154, R12 ;  /* 0x0000009a1d0c7223 */ /* 0x000fca000000000c */
[----:B------:R-:W-:-:S05]  /*2450*/  F2FP.F16.F32.PACK_AB R12, RZ, R12 ;  /* 0x0000000cff0c723e */ /* 0x000fca00000000ff */
[----:B------:R0:W-:Y:S01]  /*2460*/  @P3 STG.E.U16 desc[UR36][R4.64+0x12], R12 ;  /* 0x0000120c04003986 */ /* 0x0001e2000c101524 */
[----:B------:R-:W-:Y:S05]  /*2470*/  @!P1 BRA `(.L_x_39) ;  /* 0x0000000000049947 */ /* 0x000fea0003800000 */
[----:B------:R0:W5:Y:S02]  /*2480*/  LDG.E.LTC128B.U16 R152, desc[UR36][R8.64+0x10] ;  /* 0x0000102408987981 */ /* 0x000164000c1e1520 */
.L_x_39:
[----:B------:R-:W-:Y:S05]  /*2490*/  BSYNC B1 ;  /* 0x0000000000017941 */ /* 0x000fea0003800000 */
.L_x_38:
[----:B0----5:R-:W-:Y:S01]  /*24a0*/  HADD2.F32 R12, -RZ, R152.H0_H0 ;  /* 0x20000098ff0c7230 */ /* 0x021fe20000004100 */
[----:B------:R-:W-:Y:S01]  /*24b0*/  ISETP.GT.AND P0, PT, R0, 0x8, P0 ;  /* 0x000000080000780c */ /* 0x000fe20000704270 */
[----:B------:R-:W-:Y:S03]  /*24c0*/  BSSY B1, `(.L_x_40) ;  /* 0x0000007000017945 */ /* 0x000fe60003800000 */
[----:B---3--:R-:W-:-:S04]  /*24d0*/  FMUL R13, R12, R155 ;  /* 0x0000009b0c0d7220 */ /* 0x008fc80000400000 */
[----:B------:R-:W-:-:S05]  /*24e0*/  FFMA R13, R30, R154, R13 ;  /* 0x0000009a1e0d7223 */ /* 0x000fca000000000d */
[----:B------:R-:W-:-:S05]  /*24f0*/  F2FP.F16.F32.PACK_AB R13, RZ, R13 ;  /* 0x0000000dff0d723e */ /* 0x000fca00000000ff */
[----:B------:R0:W-:Y:S01]  /*2500*/  @P1 STG.E.U16 desc[UR36][R10.64+0x10], R13 ;  /* 0x0000100d0a001986 */ /* 0x0001e2000c101524 */
[----:B------:R-:W-:Y:S05]  /*2510*/  @!P0 BRA `(.L_x_41) ;  /* 0x0000000000048947 */ /* 0x000fea0003800000 */
[----:B------:R3:W5:Y:S02]  /*2520*/  LDG.E.LTC128B.U16 R152, desc[UR36][R8.64+0x12] ;  /* 0x0000122408987981 */ /* 0x000764000c1e1520 */
.L_x_41:
[----:B------:R-:W-:Y:S05]  /*2530*/  BSYNC B1 ;  /* 0x0000000000017941 */ /* 0x000fea0003800000 */
.L_x_40:
        /* <DEDUP_REMOVED lines=10> */
.L_x_43:
[----:B------:R-:W-:Y:S05]  /*25e0*/  BSYNC B1 ;  /* 0x0000000000017941 */ /* 0x000fea0003800000 */
.L_x_42:
[----:B0----5:R-:W-:Y:S01]  /*25f0*/  HADD2.F32 R12, -RZ, R152.H0_H0 ;  /* 0x20000098ff0c7230 */ /* 0x021fe20000004100 */
        /* <DEDUP_REMOVED lines=9> */
.L_x_45:
[----:B------:R-:W-:Y:S05]  /*2690*/  BSYNC B1 ;  /* 0x0000000000017941 */ /* 0x000fea0003800000 */
.L_x_44:
        /* <DEDUP_REMOVED lines=9> */
.L_x_47:
[----:B------:R-:W-:Y:S05]  /*2730*/  BSYNC B1 ;  /* 0x0000000000017941 */ /* 0x000fea0003800000 */
.L_x_46:
[----:B0----5:R-:W-:Y:S01]  /*2740*/  HADD2.F32 R12, -RZ, R152.H0_H0 ;  /* 0x20000098ff0c7230 */ /* 0x021fe20000004100 */
        /* <DEDUP_REMOVED lines=8> */
.L_x_49:
[----:B------:R-:W-:Y:S05]  /*27d0*/  BSYNC B1 ;  /* 0x0000000000017941 */ /* 0x000fea0003800000 */
.L_x_48:
        /* <DEDUP_REMOVED lines=10> */
.L_x_51:
[----:B------:R-:W-:Y:S05]  /*2880*/  BSYNC B1 ;  /* 0x0000000000017941 */ /* 0x000fea0003800000 */
.L_x_50:
        /* <DEDUP_REMOVED lines=10> */
.L_x_53:
[----:B------:R-:W-:Y:S05]  /*2930*/  BSYNC B1 ;  /* 0x0000000000017941 */ /* 0x000fea0003800000 */
.L_x_52:
        /* <DEDUP_REMOVED lines=9> */
.L_x_55:
[----:B------:R-:W-:Y:S05]  /*29d0*/  BSYNC B1 ;  /* 0x0000000000017941 */ /* 0x000fea0003800000 */
.L_x_54:
        /* <DEDUP_REMOVED lines=9> */
.L_x_57:
[----:B------:R-:W-:Y:S05]  /*2a70*/  BSYNC B1 ;  /* 0x0000000000017941 */ /* 0x000fea0003800000 */
.L_x_56:
        /* <DEDUP_REMOVED lines=10> */
.L_x_59:
[----:B------:R-:W-:Y:S05]  /*2b20*/  BSYNC B1 ;  /* 0x0000000000017941 */ /* 0x000fea0003800000 */
.L_x_58:
        /* <DEDUP_REMOVED lines=10> */
.L_x_61:
[----:B------:R-:W-:Y:S05]  /*2bd0*/  BSYNC B1 ;  /* 0x0000000000017941 */ /* 0x000fea0003800000 */
.L_x_60:
        /* <DEDUP_REMOVED lines=9> */
.L_x_63:
[----:B------:R-:W-:Y:S05]  /*2c70*/  BSYNC B1 ;  /* 0x0000000000017941 */ /* 0x000fea0003800000 */
.L_x_62:
        /* <DEDUP_REMOVED lines=9> */
.L_x_65:
[----:B------:R-:W-:Y:S05]  /*2d10*/  BSYNC B1 ;  /* 0x0000000000017941 */ /* 0x000fea0003800000 */
.L_x_64:
        /* <DEDUP_REMOVED lines=10> */
.L_x_67:
[----:B------:R-:W-:Y:S05]  /*2dc0*/  BSYNC B1 ;  /* 0x0000000000017941 */ /* 0x000fea0003800000 */
.L_x_66:
        /* <DEDUP_REMOVED lines=10> */
.L_x_69:
[----:B------:R-:W-:Y:S05]  /*2e70*/  BSYNC B1 ;  /* 0x0000000000017941 */ /* 0x000fea0003800000 */
.L_x_68:
        /* <DEDUP_REMOVED lines=9> */
.L_x_71:
[----:B------:R-:W-:Y:S05]  /*2f10*/  BSYNC B1 ;  /* 0x0000000000017941 */ /* 0x000fea0003800000 */
.L_x_70:
        /* <DEDUP_REMOVED lines=9> */
.L_x_73:
[----:B------:R-:W-:Y:S05]  /*2fb0*/  BSYNC B1 ;  /* 0x0000000000017941 */ /* 0x000fea0003800000 */
.L_x_72:
        /* <DEDUP_REMOVED lines=10> */
.L_x_75:
[----:B------:R-:W-:Y:S05]  /*3060*/  BSYNC B1 ;  /* 0x0000000000017941 */ /* 0x000fea0003800000 */
.L_x_74:
        /* <DEDUP_REMOVED lines=10> */
.L_x_77:
[----:B------:R-:W-:Y:S05]  /*3110*/  BSYNC B1 ;  /* 0x0000000000017941 */ /* 0x000fea0003800000 */
.L_x_76:
        /* <DEDUP_REMOVED lines=9> */
.L_x_79:
[----:B------:R-:W-:Y:S05]  /*31b0*/  BSYNC B1 ;  /* 0x0000000000017941 */ /* 0x000fea0003800000 */
.L_x_78:
        /* <DEDUP_REMOVED lines=9> */
.L_x_81:
[----:B------:R-:W-:Y:S05]  /*3250*/  BSYNC B1 ;  /* 0x0000000000017941 */ /* 0x000fea0003800000 */
.L_x_80:
        /* <DEDUP_REMOVED lines=10> */
.L_x_83:
[----:B------:R-:W-:Y:S05]  /*3300*/  BSYNC B1 ;  /* 0x0000000000017941 */ /* 0x000fea0003800000 */
.L_x_82:
        /* <DEDUP_REMOVED lines=10> */
.L_x_85:
[----:B------:R-:W-:Y:S05]  /*33b0*/  BSYNC B1 ;  /* 0x0000000000017941 */ /* 0x000fea0003800000 */
.L_x_84:
        /* <DEDUP_REMOVED lines=9> */
.L_x_87:
[----:B------:R-:W-:Y:S05]  /*3450*/  BSYNC B1 ;  /* 0x0000000000017941 */ /* 0x000fea0003800000 */
.L_x_86:
        /* <DEDUP_REMOVED lines=9> */
.L_x_89:
[----:B------:R-:W-:Y:S05]  /*34f0*/  BSYNC B1 ;  /* 0x0000000000017941 */ /* 0x000fea0003800000 */
.L_x_88:
        /* <DEDUP_REMOVED lines=10> */
.L_x_91:
[----:B------:R-:W-:Y:S05]  /*35a0*/  BSYNC B1 ;  /* 0x0000000000017941 */ /* 0x000fea0003800000 */
.L_x_90:
        /* <DEDUP_REMOVED lines=10> */
.L_x_93:
[----:B------:R-:W-:Y:S05]  /*3650*/  BSYNC B1 ;  /* 0x0000000000017941 */ /* 0x000fea0003800000 */
.L_x_92:
        /* <DEDUP_REMOVED lines=9> */
.L_x_95:
[----:B------:R-:W-:Y:S05]  /*36f0*/  BSYNC B1 ;  /* 0x0000000000017941 */ /* 0x000fea0003800000 */
.L_x_94:
        /* <DEDUP_REMOVED lines=9> */
.L_x_97:
[----:B------:R-:W-:Y:S05]  /*3790*/  BSYNC B1 ;  /* 0x0000000000017941 */ /* 0x000fea0003800000 */
.L_x_96:
        /* <DEDUP_REMOVED lines=10> */
.L_x_99:
[----:B------:R-:W-:Y:S05]  /*3840*/  BSYNC B1 ;  /* 0x0000000000017941 */ /* 0x000fea0003800000 */
.L_x_98:
        /* <DEDUP_REMOVED lines=10> */
.L_x_101:
[----:B------:R-:W-:Y:S05]  /*38f0*/  BSYNC B1 ;  /* 0x0000000000017941 */ /* 0x000fea0003800000 */
.L_x_100:
        /* <DEDUP_REMOVED lines=9> */
.L_x_103:
[----:B------:R-:W-:Y:S05]  /*3990*/  BSYNC B1 ;  /* 0x0000000000017941 */ /* 0x000fea0003800000 */
.L_x_102:
        /* <DEDUP_REMOVED lines=9> */
.L_x_105:
[----:B------:R-:W-:Y:S05]  /*3a30*/  BSYNC B1 ;  /* 0x0000000000017941 */ /* 0x000fea0003800000 */
.L_x_104:
        /* <DEDUP_REMOVED lines=10> */
.L_x_107:
[----:B------:R-:W-:Y:S05]  /*3ae0*/  BSYNC B1 ;  /* 0x0000000000017941 */ /* 0x000fea0003800000 */
.L_x_106:
        /* <DEDUP_REMOVED lines=10> */
.L_x_109:
[----:B------:R-:W-:Y:S05]  /*3b90*/  BSYNC B1 ;  /* 0x0000000000017941 */ /* 0x000fea0003800000 */
.L_x_108:
        /* <DEDUP_REMOVED lines=9> */
.L_x_111:
[----:B------:R-:W-:Y:S05]  /*3c30*/  BSYNC B1 ;  /* 0x0000000000017941 */ /* 0x000fea0003800000 */
.L_x_110:
        /* <DEDUP_REMOVED lines=9> */
.L_x_113:
[----:B------:R-:W-:Y:S05]  /*3cd0*/  BSYNC B1 ;  /* 0x0000000000017941 */ /* 0x000fea0003800000 */
.L_x_112:
        /* <DEDUP_REMOVED lines=10> */
.L_x_115:
[----:B------:R-:W-:Y:S05]  /*3d80*/  BSYNC B1 ;  /* 0x0000000000017941 */ /* 0x000fea0003800000 */
.L_x_114:
        /* <DEDUP_REMOVED lines=10> */
.L_x_117:
[----:B------:R-:W-:Y:S05]  /*3e30*/  BSYNC B1 ;  /* 0x0000000000017941 */ /* 0x000fea0003800000 */
.L_x_116:
        /* <DEDUP_REMOVED lines=9> */
.L_x_119:
[----:B------:R-:W-:Y:S05]  /*3ed0*/  BSYNC B1 ;  /* 0x0000000000017941 */ /* 0x000fea0003800000 */
.L_x_118:
        /* <DEDUP_REMOVED lines=9> */
.L_x_121:
[----:B------:R-:W-:Y:S05]  /*3f70*/  BSYNC B1 ;  /* 0x0000000000017941 */ /* 0x000fea0003800000 */
.L_x_120:
        /* <DEDUP_REMOVED lines=10> */
.L_x_123:
[----:B------:R-:W-:Y:S05]  /*4020*/  BSYNC B1 ;  /* 0x0000000000017941 */ /* 0x000fea0003800000 */
.L_x_122:
        /* <DEDUP_REMOVED lines=10> */
.L_x_125:
[----:B------:R-:W-:Y:S05]  /*40d0*/  BSYNC B1 ;  /* 0x0000000000017941 */ /* 0x000fea0003800000 */
.L_x_124:
        /* <DEDUP_REMOVED lines=9> */
.L_x_127:
[----:B------:R-:W-:Y:S05]  /*4170*/  BSYNC B1 ;  /* 0x0000000000017941 */ /* 0x000fea0003800000 */
.L_x_126:
        /* <DEDUP_REMOVED lines=9> */
.L_x_129:
[----:B------:R-:W-:Y:S05]  /*4210*/  BSYNC B1 ;  /* 0x0000000000017941 */ /* 0x000fea0003800000 */
.L_x_128:
        /* <DEDUP_REMOVED lines=10> */
.L_x_131:
[----:B------:R-:W-:Y:S05]  /*42c0*/  BSYNC B1 ;  /* 0x0000000000017941 */ /* 0x000fea0003800000 */
.L_x_130:
        /* <DEDUP_REMOVED lines=10> */
.L_x_133:
[----:B------:R-:W-:Y:S05]  /*4370*/  BSYNC B1 ;  /* 0x0000000000017941 */ /* 0x000fea0003800000 */
.L_x_132:
        /* <DEDUP_REMOVED lines=9> */
.L_x_135:
[----:B------:R-:W-:Y:S05]  /*4410*/  BSYNC B1 ;  /* 0x0000000000017941 */ /* 0x000fea0003800000 */
.L_x_134:
        /* <DEDUP_REMOVED lines=9> */
.L_x_137:
[----:B------:R-:W-:Y:S05]  /*44b0*/  BSYNC B1 ;  /* 0x0000000000017941 */ /* 0x000fea0003800000 */
.L_x_136:
        /* <DEDUP_REMOVED lines=10> */
.L_x_139:
[----:B------:R-:W-:Y:S05]  /*4560*/  BSYNC B1 ;  /* 0x0000000000017941 */ /* 0x000fea0003800000 */
.L_x_138:
        /* <DEDUP_REMOVED lines=10> */
.L_x_141:
[----:B------:R-:W-:Y:S05]  /*4610*/  BSYNC B1 ;  /* 0x0000000000017941 */ /* 0x000fea0003800000 */
.L_x_140:
        /* <DEDUP_REMOVED lines=9> */
.L_x_143:
[----:B------:R-:W-:Y:S05]  /*46b0*/  BSYNC B1 ;  /* 0x0000000000017941 */ /* 0x000fea0003800000 */
.L_x_142:
        /* <DEDUP_REMOVED lines=9> */
.L_x_145:
[----:B------:R-:W-:Y:S05]  /*4750*/  BSYNC B1 ;  /* 0x0000000000017941 */ /* 0x000fea0003800000 */
.L_x_144:
        /* <DEDUP_REMOVED lines=10> */
.L_x_147:
[----:B------:R-:W-:Y:S05]  /*4800*/  BSYNC B1 ;  /* 0x0000000000017941 */ /* 0x000fea0003800000 */
.L_x_146:
        /* <DEDUP_REMOVED lines=10> */
.L_x_149:
[----:B------:R-:W-:Y:S05]  /*48b0*/  BSYNC B1 ;  /* 0x0000000000017941 */ /* 0x000fea0003800000 */
.L_x_148:
        /* <DEDUP_REMOVED lines=9> */
.L_x_151:
[----:B------:R-:W-:Y:S05]  /*4950*/  BSYNC B1 ;  /* 0x0000000000017941 */ /* 0x000fea0003800000 */
.L_x_150:
        /* <DEDUP_REMOVED lines=9> */
.L_x_153:
[----:B------:R-:W-:Y:S05]  /*49f0*/  BSYNC B1 ;  /* 0x0000000000017941 */ /* 0x000fea0003800000 */
.L_x_152:
        /* <DEDUP_REMOVED lines=10> */
.L_x_155:
[----:B------:R-:W-:Y:S05]  /*4aa0*/  BSYNC B1 ;  /* 0x0000000000017941 */ /* 0x000fea0003800000 */
.L_x_154:
        /* <DEDUP_REMOVED lines=10> */
.L_x_157:
[----:B------:R-:W-:Y:S05]  /*4b50*/  BSYNC B1 ;  /* 0x0000000000017941 */ /* 0x000fea0003800000 */
.L_x_156:
        /* <DEDUP_REMOVED lines=9> */
.L_x_159:
[----:B------:R-:W-:Y:S05]  /*4bf0*/  BSYNC B1 ;  /* 0x0000000000017941 */ /* 0x000fea0003800000 */
.L_x_158:
        /* <DEDUP_REMOVED lines=9> */
.L_x_161:
[----:B------:R-:W-:Y:S05]  /*4c90*/  BSYNC B1 ;  /* 0x0000000000017941 */ /* 0x000fea0003800000 */
.L_x_160:
        /* <DEDUP_REMOVED lines=10> */
.L_x_163:
[----:B------:R-:W-:Y:S05]  /*4d40*/  BSYNC B1 ;  /* 0x0000000000017941 */ /* 0x000fea0003800000 */
.L_x_162:
        /* <DEDUP_REMOVED lines=10> */
.L_x_165:
[----:B------:R-:W-:Y:S05]  /*4df0*/  BSYNC B1 ;  /* 0x0000000000017941 */ /* 0x000fea0003800000 */
.L_x_164:
        /* <DEDUP_REMOVED lines=9> */
.L_x_167:
[----:B------:R-:W-:Y:S05]  /*4e90*/  BSYNC B1 ;  /* 0x0000000000017941 */ /* 0x000fea0003800000 */
.L_x_166:
        /* <DEDUP_REMOVED lines=9> */
.L_x_169:
[----:B------:R-:W-:Y:S05]  /*4f30*/  BSYNC B1 ;  /* 0x0000000000017941 */ /* 0x000fea0003800000 */
.L_x_168:
        /* <DEDUP_REMOVED lines=10> */
.L_x_171:
[----:B------:R-:W-:Y:S05]  /*4fe0*/  BSYNC B1 ;  /* 0x0000000000017941 */ /* 0x000fea0003800000 */
.L_x_170:
        /* <DEDUP_REMOVED lines=10> */
.L_x_173:
[----:B------:R-:W-:Y:S05]  /*5090*/  BSYNC B1 ;  /* 0x0000000000017941 */ /* 0x000fea0003800000 */
.L_x_172:
        /* <DEDUP_REMOVED lines=9> */
.L_x_175:
[----:B------:R-:W-:Y:S05]  /*5130*/  BSYNC B1 ;  /* 0x0000000000017941 */ /* 0x000fea0003800000 */
.L_x_174:
        /* <DEDUP_REMOVED lines=9> */
.L_x_177:
[----:B------:R-:W-:Y:S05]  /*51d0*/  BSYNC B1 ;  /* 0x0000000000017941 */ /* 0x000fea0003800000 */
.L_x_176:
        /* <DEDUP_REMOVED lines=10> */
.L_x_179:
[----:B------:R-:W-:Y:S05]  /*5280*/  BSYNC B1 ;  /* 0x0000000000017941 */ /* 0x000fea0003800000 */
.L_x_178:
        /* <DEDUP_REMOVED lines=10> */
.L_x_181:
[----:B------:R-:W-:Y:S05]  /*5330*/  BSYNC B1 ;  /* 0x0000000000017941 */ /* 0x000fea0003800000 */
.L_x_180:
        /* <DEDUP_REMOVED lines=9> */
.L_x_183:
[----:B------:R-:W-:Y:S05]  /*53d0*/  BSYNC B1 ;  /* 0x0000000000017941 */ /* 0x000fea0003800000 */
.L_x_182:
        /* <DEDUP_REMOVED lines=9> */
.L_x_185:
[----:B------:R-:W-:Y:S05]  /*5470*/  BSYNC B1 ;  /* 0x0000000000017941 */ /* 0x000fea0003800000 */
.L_x_184:
        /* <DEDUP_REMOVED lines=10> */
.L_x_187:
[----:B------:R-:W-:Y:S05]  /*5520*/  BSYNC B1 ;  /* 0x0000000000017941 */ /* 0x000fea0003800000 */
.L_x_186:
        /* <DEDUP_REMOVED lines=10> */
.L_x_189:
[----:B------:R-:W-:Y:S05]  /*55d0*/  BSYNC B1 ;  /* 0x0000000000017941 */ /* 0x000fea0003800000 */
.L_x_188:
        /* <DEDUP_REMOVED lines=9> */
.L_x_191:
[----:B------:R-:W-:Y:S05]  /*5670*/  BSYNC B1 ;  /* 0x0000000000017941 */ /* 0x000fea0003800000 */
.L_x_190:
        /* <DEDUP_REMOVED lines=9> */
.L_x_193:
[----:B------:R-:W-:Y:S05]  /*5710*/  BSYNC B1 ;  /* 0x0000000000017941 */ /* 0x000fea0003800000 */
.L_x_192:
        /* <DEDUP_REMOVED lines=10> */
.L_x_195:
[----:B------:R-:W-:Y:S05]  /*57c0*/  BSYNC B1 ;  /* 0x0000000000017941 */ /* 0x000fea0003800000 */
.L_x_194:
        /* <DEDUP_REMOVED lines=10> */
.L_x_197:
[----:B------:R-:W-:Y:S05]  /*5870*/  BSYNC B1 ;  /* 0x0000000000017941 */ /* 0x000fea0003800000 */
.L_x_196:
        /* <DEDUP_REMOVED lines=9> */
.L_x_199:
[----:B------:R-:W-:Y:S05]  /*5910*/  BSYNC B1 ;  /* 0x0000000000017941 */ /* 0x000fea0003800000 */
.L_x_198:
        /* <DEDUP_REMOVED lines=9> */
.L_x_201:
[----:B------:R-:W-:Y:S05]  /*59b0*/  BSYNC B1 ;  /* 0x0000000000017941 */ /* 0x000fea0003800000 */
.L_x_200:
        /* <DEDUP_REMOVED lines=10> */
.L_x_203:
[----:B------:R-:W-:Y:S05]  /*5a60*/  BSYNC B1 ;  /* 0x0000000000017941 */ /* 0x000fea0003800000 */
.L_x_202:
        /* <DEDUP_REMOVED lines=10> */
.L_x_205:
[----:B------:R-:W-:Y:S05]  /*5b10*/  BSYNC B1 ;  /* 0x0000000000017941 */ /* 0x000fea0003800000 */
.L_x_204:
        /* <DEDUP_REMOVED lines=9> */
.L_x_207:
[----:B------:R-:W-:Y:S05]  /*5bb0*/  BSYNC B1 ;  /* 0x0000000000017941 */ /* 0x000fea0003800000 */
.L_x_206:
        /* <DEDUP_REMOVED lines=9> */
.L_x_209:
[----:B------:R-:W-:Y:S05]  /*5c50*/  BSYNC B1 ;  /* 0x0000000000017941 */ /* 0x000fea0003800000 */
.L_x_208:
        /* <DEDUP_REMOVED lines=10> */
.L_x_211:
[----:B------:R-:W-:Y:S05]  /*5d00*/  BSYNC B1 ;  /* 0x0000000000017941 */ /* 0x000fea0003800000 */
.L_x_210:
        /* <DEDUP_REMOVED lines=10> */
.L_x_213:
[----:B------:R-:W-:Y:S05]  /*5db0*/  BSYNC B1 ;  /* 0x0000000000017941 */ /* 0x000fea0003800000 */
.L_x_212:
        /* <DEDUP_REMOVED lines=9> */
.L_x_215:
[----:B------:R-:W-:Y:S05]  /*5e50*/  BSYNC B1 ;  /* 0x0000000000017941 */ /* 0x000fea0003800000 */
.L_x_214:
        /* <DEDUP_REMOVED lines=9> */
.L_x_217:
[----:B------:R-:W-:Y:S05]  /*5ef0*/  BSYNC B1 ;  /* 0x0000000000017941 */ /* 0x000fea0003800000 */
.L_x_216:
        /* <DEDUP_REMOVED lines=10> */
.L_x_219:
[----:B------:R-:W-:Y:S05]  /*5fa0*/  BSYNC B1 ;  /* 0x0000000000017941 */ /* 0x000fea0003800000 */
.L_x_218:
        /* <DEDUP_REMOVED lines=10> */
.L_x_221:
[----:B------:R-:W-:Y:S05]  /*6050*/  BSYNC B1 ;  /* 0x0000000000017941 */ /* 0x000fea0003800000 */
.L_x_220:
        /* <DEDUP_REMOVED lines=9> */
.L_x_223:
[----:B------:R-:W-:Y:S05]  /*60f0*/  BSYNC B1 ;  /* 0x0000000000017941 */ /* 0x000fea0003800000 */
.L_x_222:
        /* <DEDUP_REMOVED lines=9> */
.L_x_225:
[----:B------:R-:W-:Y:S05]  /*6190*/  BSYNC B1 ;  /* 0x0000000000017941 */ /* 0x000fea0003800000 */
.L_x_224:
        /* <DEDUP_REMOVED lines=10> */
.L_x_227:
[----:B------:R-:W-:Y:S05]  /*6240*/  BSYNC B1 ;  /* 0x0000000000017941 */ /* 0x000fea0003800000 */
.L_x_226:
        /* <DEDUP_REMOVED lines=10> */
.L_x_229:
[----:B------:R-:W-:Y:S05]  /*62f0*/  BSYNC B1 ;  /* 0x0000000000017941 */ /* 0x000fea0003800000 */
.L_x_228:
        /* <DEDUP_REMOVED lines=9> */
.L_x_231:
[----:B------:R-:W-:Y:S05]  /*6390*/  BSYNC B1 ;  /* 0x0000000000017941 */ /* 0x000fea0003800000 */
.L_x_230:
        /* <DEDUP_REMOVED lines=9> */
.L_x_233:
[----:B------:R-:W-:Y:S05]  /*6430*/  BSYNC B1 ;  /* 0x0000000000017941 */ /* 0x000fea0003800000 */
.L_x_232:
        /* <DEDUP_REMOVED lines=10> */
.L_x_235:
[----:B------:R-:W-:Y:S05]  /*64e0*/  BSYNC B1 ;  /* 0x0000000000017941 */ /* 0x000fea0003800000 */
.L_x_234:
        /* <DEDUP_REMOVED lines=10> */
.L_x_237:
[----:B------:R-:W-:Y:S05]  /*6590*/  BSYNC B1 ;  /* 0x0000000000017941 */ /* 0x000fea0003800000 */
.L_x_236:
        /* <DEDUP_REMOVED lines=9> */
.L_x_239:
[----:B------:R-:W-:Y:S05]  /*6630*/  BSYNC B1 ;  /* 0x0000000000017941 */ /* 0x000fea0003800000 */
.L_x_238:
        /* <DEDUP_REMOVED lines=9> */
.L_x_241:
[----:B------:R-:W-:Y:S05]  /*66d0*/  BSYNC B1 ;  /* 0x0000000000017941 */ /* 0x000fea0003800000 */
.L_x_240:
        /* <DEDUP_REMOVED lines=10> */
.L_x_243:
[----:B------:R-:W-:Y:S05]  /*6780*/  BSYNC B1 ;  /* 0x0000000000017941 */ /* 0x000fea0003800000 */
.L_x_242:
        /* <DEDUP_REMOVED lines=10> */
.L_x_245:
[----:B------:R-:W-:Y:S05]  /*6830*/  BSYNC B1 ;  /* 0x0000000000017941 */ /* 0x000fea0003800000 */
.L_x_244:
        /* <DEDUP_REMOVED lines=9> */
.L_x_247:
[----:B------:R-:W-:Y:S05]  /*68d0*/  BSYNC B1 ;  /* 0x0000000000017941 */ /* 0x000fea0003800000 */
.L_x_246:
        /* <DEDUP_REMOVED lines=9> */
.L_x_249:
[----:B------:R-:W-:Y:S05]  /*6970*/  BSYNC B1 ;  /* 0x0000000000017941 */ /* 0x000fea0003800000 */
.L_x_248:
        /* <DEDUP_REMOVED lines=10> */
.L_x_251:
[----:B------:R-:W-:Y:S05]  /*6a20*/  BSYNC B1 ;  /* 0x0000000000017941 */ /* 0x000fea0003800000 */
.L_x_250:
        /* <DEDUP_REMOVED lines=10> */
.L_x_253:
[----:B------:R-:W-:Y:S05]  /*6ad0*/  BSYNC B1 ;  /* 0x0000000000017941 */ /* 0x000fea0003800000 */
.L_x_252:
        /* <DEDUP_REMOVED lines=9> */
.L_x_255:
[----:B------:R-:W-:Y:S05]  /*6b70*/  BSYNC B1 ;  /* 0x0000000000017941 */ /* 0x000fea0003800000 */
.L_x_254:
        /* <DEDUP_REMOVED lines=9> */
.L_x_257:
[----:B------:R-:W-:Y:S05]  /*6c10*/  BSYNC B1 ;  /* 0x0000000000017941 */ /* 0x000fea0003800000 */
.L_x_256:
        /* <DEDUP_REMOVED lines=10> */
.L_x_259:
[----:B------:R-:W-:Y:S05]  /*6cc0*/  BSYNC B1 ;  /* 0x0000000000017941 */ /* 0x000fea0003800000 */
.L_x_258:
        /* <DEDUP_REMOVED lines=10> */
.L_x_261:
[----:B------:R-:W-:Y:S05]  /*6d70*/  BSYNC B1 ;  /* 0x0000000000017941 */ /* 0x000fea0003800000 */
.L_x_260:
        /* <DEDUP_REMOVED lines=9> */
.L_x_263:
[----:B------:R-:W-:Y:S05]  /*6e10*/  BSYNC B1 ;  /* 0x0000000000017941 */ /* 0x000fea0003800000 */
.L_x_262:
        /* <DEDUP_REMOVED lines=9> */
.L_x_265:
[----:B------:R-:W-:Y:S05]  /*6eb0*/  BSYNC B1 ;  /* 0x0000000000017941 */ /* 0x000fea0003800000 */
.L_x_264:
        /* <DEDUP_REMOVED lines=10> */
.L_x_267:
[----:B------:R-:W-:Y:S05]  /*6f60*/  BSYNC B1 ;  /* 0x0000000000017941 */ /* 0x000fea0003800000 */
.L_x_266:
        /* <DEDUP_REMOVED lines=10> */
.L_x_269:
[----:B------:R-:W-:Y:S05]  /*7010*/  BSYNC B1 ;  /* 0x0000000000017941 */ /* 0x000fea0003800000 */
.L_x_268:
        /* <DEDUP_REMOVED lines=9> */
.L_x_271:
[----:B------:R-:W-:Y:S05]  /*70b0*/  BSYNC B1 ;  /* 0x0000000000017941 */ /* 0x000fea0003800000 */
.L_x_270:
        /* <DEDUP_REMOVED lines=9> */
.L_x_273:
[----:B------:R-:W-:Y:S05]  /*7150*/  BSYNC B1 ;  /* 0x0000000000017941 */ /* 0x000fea0003800000 */
.L_x_272:
        /* <DEDUP_REMOVED lines=10> */
.L_x_275:
[----:B------:R-:W-:Y:S05]  /*7200*/  BSYNC B1 ;  /* 0x0000000000017941 */ /* 0x000fea0003800000 */
.L_x_274:
        /* <DEDUP_REMOVED lines=10> */
.L_x_277:
[----:B------:R-:W-:Y:S05]  /*72b0*/  BSYNC B1 ;  /* 0x0000000000017941 */ /* 0x000fea0003800000 */
.L_x_276:
[----:B01--45:R-:W-:Y:S01]  /*72c0*/  HADD2.F32 R6, -RZ, R152.H0_H0 ;  /* 0x20000098ff067230 */ /* 0x033fe20000004100 */
        /* <DEDUP_REMOVED lines=8> */
.L_x_279:
[----:B------:R-:W-:Y:S05]  /*7350*/  BSYNC B1 ;  /* 0x0000000000017941 */ /* 0x000fea0003800000 */
.L_x_278:
[----:B0-2--5:R-:W-:Y:S01]  /*7360*/  HADD2.F32 R4, -RZ, R152.H0_H0 ;  /* 0x20000098ff047230 */ /* 0x025fe20000004100 */
[----:B------:R-:W-:Y:S01]  /*7370*/  ISETP.GT.AND P0, PT, R0, 0x8, P0 ;  /* 0x000000080000780c */ /* 0x000fe20000704270 */
[----:B------:R-:W-:Y:S01]  /*7380*/  @P1 IMAD.MOV.U32 R5, RZ, RZ, R11 ;  /* 0x000000ffff051224 */ /* 0x000fe200078e000b */
[----:B------:R-:W-:Y:S02]  /*7390*/  BSSY B1, `(.L_x_280) ;  /* 0x0000008000017945 */ /* 0x000fe40003800000 */
[----:B------:R-:W-:Y:S01]  /*73a0*/  FMUL R3, R4, R155 ;  /* 0x0000009b04037220 */ /* 0x000fe20000400000 */
[----:B------:R-:W-:-:S03]  /*73b0*/  @P1 IMAD.MOV.U32 R4, RZ, RZ, R10 ;  /* 0x000000ffff041224 */ /* 0x000fc600078e000a */
[----:B------:R-:W-:-:S05]  /*73c0*/  FFMA R3, R150, R154, R3 ;  /* 0x0000009a96037223 */ /* 0x000fca0000000003 */
[----:B------:R-:W-:-:S05]  /*73d0*/  F2FP.F16.F32.PACK_AB R3, RZ, R3 ;  /* 0x00000003ff03723e */ /* 0x000fca00000000ff */
[----:B------:R0:W-:Y:S01]  /*73e0*/  @P1 STG.E.U16 desc[UR36][R4.64+0x1f0], R3 ;  /* 0x0001f00304001986 */ /* 0x0001e2000c101524 */
[----:B------:R-:W-:Y:S05]  /*73f0*/  @!P0 BRA `(.L_x_281) ;  /* 0x0000000000048947 */ /* 0x000fea0003800000 */
[----:B------:R2:W5:Y:S02]  /*7400*/  LDG.E.LTC128B.U16 R152, desc[UR36][R8.64+0x1f2] ;  /* 0x0001f22408987981 */ /* 0x000564000c1e1520 */
.L_x_281:
[----:B------:R-:W-:Y:S05]  /*7410*/  BSYNC B1 ;  /* 0x0000000000017941 */ /* 0x000fea0003800000 */
.L_x_280:
[----:B------:R-:W-:Y:S05]  /*7420*/  @!P0 BRA `(.L_x_282) ;  /* 0x0000002400308947 */ /* 0x000fea0003800000 */
[----:B-----5:R-:W-:-:S05]  /*7430*/  HADD2.F32 R152, -RZ, R152.H0_H0 ;  /* 0x20000098ff987230 */ /* 0x020fca0000004100 */
[----:B------:R-:W-:-:S04]  /*7440*/  FMUL R152, R152, R155 ;  /* 0x0000009b98987220 */ /* 0x000fc80000400000 */
[----:B------:R-:W-:-:S05]  /*7450*/  FFMA R152, R151, R154, R152 ;  /* 0x0000009a97987223 */ /* 0x000fca0000000098 */
[----:B------:R-:W-:-:S05]  /*7460*/  F2FP.F16.F32.PACK_AB R152, RZ, R152 ;  /* 0x00000098ff98723e */ /* 0x000fca00000000ff */
[----:B------:R4:W-:Y:S01]  /*7470*/  STG.E.U16 desc[UR36][R10.64+0x1f2], R152 ;  /* 0x0001f2980a007986 */ /* 0x0009e2000c101524 */
[----:B------:R-:W-:Y:S05]  /*7480*/  BRA `(.L_x_282) ;  /* 0x0000002400187947 */ /* 0x000fea0003800000 */
.L_x_29:
[----:B------:R-:W-:Y:S01]  /*7490*/  ISETP.GT.AND P0, PT, R3, 0x1, PT ;  /* 0x000000010300780c */ /* 0x000fe20003f04270 */
[----:B------:R-:W-:Y:S01]  /*74a0*/  ULDC.64 UR4, c[0x0][0x5c0] ;  /* 0x0001700000047ab9 */ /* 0x000fe20000000a00 */
[-C--:B------:R-:W-:Y:S01]  /*74b0*/  FMUL R24, R24, R154.reuse ;  /* 0x0000009a18187220 */ /* 0x080fe20000400000 */
[-C--:B------:R-:W-:Y:S01]  /*74c0*/  FMUL R25, R25, R154.reuse ;  /* 0x0000009a19197220 */ /* 0x080fe20000400000 */
[----:B------:R-:W-:Y:S01]  /*74d0*/  ISETP.GT.AND P3, PT, R0, RZ, P0 ;  /* 0x000000ff0000720c */ /* 0x000fe20000764270 */
[-C--:B------:R-:W-:Y:S01]  /*74e0*/  FMUL R26, R26, R154.reuse ;  /* 0x0000009a1a1a7220 */ /* 0x080fe20000400000 */
[----:B------:R-:W-:Y:S01]  /*74f0*/  LEA R4, P4, R160, UR4, 0x1 ;  /* 0x00000004a0047c11 */ /* 0x000fe2000f8808ff */
[----:B------:R-:W-:Y:S01]  /*7500*/  FMUL R27, R27, R154 ;  /* 0x0000009a1b1b7220 */ /* 0x000fe20000400000 */
[----:B------:R-:W-:Y:S01]  /*7510*/  F2FP.F16.F32.PACK_AB R24, RZ, R24 ;  /* 0x00000018ff18723e */ /* 0x000fe200000000ff */
[-C--:B------:R-:W-:Y:S01]  /*7520*/  FMUL R28, R28, R154.reuse ;  /* 0x0000009a1c1c7220 */ /* 0x080fe20000400000 */
[----:B------:R-:W-:Y:S01]  /*7530*/  LEA.HI.X R5, R160, UR5, R169, 0x1, P4 ;  /* 0x00000005a0057c11 */ /* 0x000fe2000a0f0ca9 */
[-C--:B------:R-:W-:Y:S01]  /*7540*/  FMUL R29, R29, R154.reuse ;  /* 0x0000009a1d1d7220 */ /* 0x080fe20000400000 */
[----:B------:R-:W-:Y:S01]  /*7550*/  F2FP.F16.F32.PACK_AB R25, RZ, R25 ;  /* 0x00000019ff19723e */ /* 0x000fe200000000ff */
[-C--:B------:R-:W-:Y:S01]  /*7560*/  FMUL R30, R30, R154.reuse ;  /* 0x0000009a1e1e7220 */ /* 0x080fe20000400000 */
[----:B------:R-:W-:Y:S01]  /*7570*/  SHF.L.U64.HI R11, R10, 0x4, R11 ;  /* 0x000000040a0b7819 */ /* 0x000fe2000001020b */
[----:B------:R-:W-:Y:S01]  /*7580*/  @P1 STG.E.U16 desc[UR36][R4.64], R24 ;  /* 0x0000001804001986 */ /* 0x000fe2000c101524 */
[----:B------:R-:W-:Y:S01]  /*7590*/  ISETP.GT.AND P1, PT, R3, 0x8, PT ;  /* 0x000000080300780c */ /* 0x000fe20003f24270 */
[----:B------:R-:W-:Y:S01]  /*75a0*/  FMUL R31, R31, R154 ;  /* 0x0000009a1f1f7220 */ /* 0x000fe20000400000 */
[----:B------:R-:W-:Y:S01]  /*75b0*/  ISETP.GT.AND P4, PT, R0, 0x8, P0 ;  /* 0x000000080000780c */ /* 0x000fe20000784270 */
[----:B------:R-:W-:Y:S01]  /*75c0*/  @P3 STG.E.U16 desc[UR36][R4.64+0x2], R25 ;  /* 0x0000021904003986 */ /* 0x000fe2000c101524 */
[----:B------:R-:W-:Y:S01]  /*75d0*/  LEA R6, P3, R10, R4, 0x4 ;  /* 0x000000040a067211 */ /* 0x000fe200078620ff */
[-C--:B------:R-:W-:Y:S01]  /*75e0*/  FMUL R32, R32, R154.reuse ;  /* 0x0000009a20207220 */ /* 0x080fe20000400000 */
[C---:B------:R-:W-:Y:S01]  /*75f0*/  ISETP.GT.AND P2, PT, R0.reuse, 0x8, P2 ;  /* 0x000000080000780c */ /* 0x040fe20001744270 */
[-C--:B------:R-:W-:Y:S01]  /*7600*/  FMUL R33, R33, R154.reuse ;  /* 0x0000009a21217220 */ /* 0x080fe20000400000 */
[----:B------:R-:W-:Y:S01]  /*7610*/  ISETP.GT.AND P0, PT, R3, 0x9, PT ;  /* 0x000000090300780c */ /* 0x000fe20003f04270 */
[----:B------:R-:W-:Y:S01]  /*7620*/  IMAD.X R7, R11, 0x1, R5, P3 ;  /* 0x000000010b077824 */ /* 0x000fe200018e0605 */
[----:B------:R-:W-:Y:S01]  /*7630*/  ISETP.GT.AND P5, PT, R0, RZ, P1 ;  /* 0x000000ff0000720c */ /* 0x000fe20000fa4270 */
[-C--:B------:R-:W-:Y:S01]  /*7640*/  FMUL R34, R34, R154.reuse ;  /* 0x0000009a22227220 */ /* 0x080fe20000400000 */
[----:B------:R-:W-:Y:S01]  /*7650*/  ISETP.GT.AND P3, PT, R0, RZ, P0 ;  /* 0x000000ff0000720c */ /* 0x000fe20000764270 */
[----:B------:R-:W-:Y:S01]  /*7660*/  FMUL R35, R35, R154 ;  /* 0x0000009a23237220 */ /* 0x000fe20000400000 */
[----:B------:R-:W-:Y:S01]  /*7670*/  F2FP.F16.F32.PACK_AB R26, RZ, R26 ;  /* 0x0000001aff1a723e */ /* 0x000fe200000000ff */
[-C--:B------:R-:W-:Y:S01]  /*7680*/  FMUL R36, R36, R154.reuse ;  /* 0x0000009a24247220 */ /* 0x080fe20000400000 */
[----:B------:R-:W-:Y:S01]  /*7690*/  F2FP.F16.F32.PACK_AB R27, RZ, R27 ;  /* 0x0000001bff1b723e */ /* 0x000fe200000000ff */
[----:B------:R-:W-:Y:S01]  /*76a0*/  FMUL R37, R37, R154 ;  /* 0x0000009a25257220 */ /* 0x000fe20000400000 */
[----:B------:R-:W-:Y:S01]  /*76b0*/  F2FP.F16.F32.PACK_AB R28, RZ, R28 ;  /* 0x0000001cff1c723e */ /* 0x000fe200000000ff */
[----:B------:R-:W-:Y:S01]  /*76c0*/  @P2 STG.E.U16 desc[UR36][R6.64], R26 ;  /* 0x0000001a06002986 */ /* 0x000fe2000c101524 */
[----:B------:R-:W-:Y:S01]  /*76d0*/  F2FP.F16.F32.PACK_AB R29, RZ, R29 ;  /* 0x0000001dff1d723e */ /* 0x000fe200000000ff */
[-C--:B------:R-:W-:Y:S01]  /*76e0*/  FMUL R38, R38, R154.reuse ;  /* 0x0000009a26267220 */ /* 0x080fe20000400000 */
[C---:B------:R-:W-:Y:S01]  /*76f0*/  ISETP.GT.AND P2, PT, R0.reuse, 0x8, P1 ;  /* 0x000000080000780c */ /* 0x040fe20000f44270 */
[----:B------:R-:W-:Y:S01]  /*7700*/  @P4 STG.E.U16 desc[UR36][R6.64+0x2], R27 ;  /* 0x0000021b06004986 */ /* 0x000fe2000c101524 */
[----:B------:R-:W-:Y:S01]  /*7710*/  ISETP.GT.AND P1, PT, R3, 0x10, PT ;  /* 0x000000100300780c */ /* 0x000fe20003f24270 */
[----:B------:R-:W-:Y:S01]  /*7720*/  FMUL R39, R39, R154 ;  /* 0x0000009a27277220 */ /* 0x000fe20000400000 */
[----:B------:R-:W-:Y:S01]  /*7730*/  F2FP.F16.F32.PACK_AB R30, RZ, R30 ;  /* 0x0000001eff1e723e */ /* 0x000fe200000000ff */
[----:B------:R-:W-:Y:S01]  /*7740*/  @P5 STG.E.U16 desc[UR36][R4.64+0x10], R28 ;  /* 0x0000101c04005986 */ /* 0x000fe2000c101524 */
[----:B------:R-:W-:Y:S01]  /*7750*/  ISETP.GT.AND P4, PT, R0, RZ, P1 ;  /* 0x000000ff0000720c */ /* 0x000fe20000f84270 */
[-C--:B------:R-:W-:Y:S01]  /*7760*/  FMUL R40, R40, R154.reuse ;  /* 0x0000009a28287220 */ /* 0x080fe20000400000 */
[----:B------:R-:W-:Y:S01]  /*7770*/  F2FP.F16.F32.PACK_AB R31, RZ, R31 ;  /* 0x0000001fff1f723e */ /* 0x000fe200000000ff */
[----:B------:R-:W-:Y:S01]  /*7780*/  @P3 STG.E.U16 desc[UR36][R4.64+0x12], R29 ;  /* 0x0000121d04003986 */ /* 0x000fe2000c101524 */
[----:B------:R-:W-:Y:S01]  /*7790*/  ISETP.GT.AND P3, PT, R0, 0x8, P0 ;  /* 0x000000080000780c */ /* 0x000fe20000764270 */
[----:B------:R-:W-:Y:S01]  /*77a0*/  FMUL R41, R41, R154 ;  /* 0x0000009a29297220 */ /* 0x000fe20000400000 */
[----:B------:R-:W-:Y:S01]  /*77b0*/  ISETP.GT.AND P0, PT, R3, 0x11, PT ;  /* 0x000000110300780c */ /* 0x000fe20003f04270 */
[----:B------:R-:W-:Y:S01]  /*77c0*/  @P2 STG.E.U16 desc[UR36][R6.64+0x10], R30 ;  /* 0x0000101e06002986 */ /* 0x000fe2000c101524 */
[----:B------:R-:W-:Y:S01]  /*77d0*/  F2FP.F16.F32.PACK_AB R32, RZ, R32 ;  /* 0x00000020ff20723e */ /* 0x000fe200000000ff */
[-C--:B------:R-:W-:Y:S01]  /*77e0*/  FMUL R42, R42, R154.reuse ;  /* 0x0000009a2a2a7220 */ /* 0x080fe20000400000 */
[C---:B------:R-:W-:Y:S01]  /*77f0*/  ISETP.GT.AND P5, PT, R0.reuse, RZ, P0 ;  /* 0x000000ff0000720c */ /* 0x040fe200007a4270 */
[-C--:B------:R-:W-:Y:S01]  /*7800*/  FMUL R43, R43, R154.reuse ;  /* 0x0000009a2b2b7220 */ /* 0x080fe20000400000 */
[----:B------:R-:W-:Y:S01]  /*7810*/  ISETP.GT.AND P2, PT, R0, 0x8, P1 ;  /* 0x000000080000780c */ /* 0x000fe20000f44270 */
[-C--:B------:R-:W-:Y:S01]  /*7820*/  FMUL R44, R44, R154.reuse ;  /* 0x0000009a2c2c7220 */ /* 0x080fe20000400000 */
[----:B------:R-:W-:Y:S01]  /*7830*/  ISETP.GT.AND P1, PT, R3, 0x18, PT ;  /* 0x000000180300780c */ /* 0x000fe20003f24270 */
[-C--:B------:R-:W-:Y:S01]  /*7840*/  FMUL R45, R45, R154.reuse ;  /* 0x0000009a2d2d7220 */ /* 0x080fe20000400000 */
[----:B------:R-:W-:Y:S01]  /*7850*/  F2FP.F16.F32.PACK_AB R33, RZ, R33 ;  /* 0x00000021ff21723e */ /* 0x000fe200000000ff */
[----:B------:R-:W-:Y:S01]  /*7860*/  @P3 STG.E.U16 desc[UR36][R6.64+0x12], R31 ;  /* 0x0000121f06003986 */ /* 0x000fe2000c101524 */
[----:B------:R-:W-:Y:S01]  /*7870*/  ISETP.GT.AND P3, PT, R0, 0x8, P0 ;  /* 0x000000080000780c */ /* 0x000fe20000764270 */
[-C--:B------:R-:W-:Y:S01]  /*7880*/  FMUL R46, R46, R154.reuse ;  /* 0x0000009a2e2e7220 */ /* 0x080fe20000400000 */
[----:B------:R-:W-:Y:S01]  /*7890*/  ISETP.GT.AND P0, PT, R3, 0x19, PT ;  /* 0x000000190300780c */ /* 0x000fe20003f04270 */
[----:B------:R-:W-:Y:S01]  /*78a0*/  @P4 STG.E.U16 desc[UR36][R4.64+0x20], R32 ;  /* 0x0000202004004986 */ /* 0x000fe2000c101524 */
[C---:B------:R-:W-:Y:S01]  /*78b0*/  ISETP.GT.AND P4, PT, R0.reuse, RZ, P1 ;  /* 0x000000ff0000720c */ /* 0x040fe20000f84270 */
[----:B------:R-:W-:Y:S01]  /*78c0*/  FMUL R47, R47, R154 ;  /* 0x0000009a2f2f7220 */ /* 0x000fe20000400000 */
[----:B------:R-:W-:Y:S01]  /*78d0*/  F2FP.F16.F32.PACK_AB R34, RZ, R34 ;  /* 0x00000022ff22723e */ /* 0x000fe200000000ff */
[----:B------:R-:W-:Y:S01]  /*78e0*/  @P5 STG.E.U16 desc[UR36][R4.64+0x22], R33 ;  /* 0x0000222104005986 */ /* 0x000fe2000c101524 */
[----:B------:R-:W-:Y:S01]  /*78f0*/  ISETP.GT.AND P5, PT, R0, RZ, P0 ;  /* 0x000000ff0000720c */ /* 0x000fe200007a4270 */
[----:B------:R-:W-:Y:S01]  /*7900*/  FMUL R48, R48, R154 ;  /* 0x0000009a30307220 */ /* 0x000fe20000400000 */
[----:B------:R-:W-:Y:S01]  /*7910*/  F2FP.F16.F32.PACK_AB R35, RZ, R35 ;  /* 0x00000023ff23723e */ /* 0x000fe200000000ff */
[----:B------:R-:W-:Y:S01]  /*7920*/  @P2 STG.E.U16 desc[UR36][R6.64+0x20], R34 ;  /* 0x0000202206002986 */ /* 0x000fe2000c101524 */
[----:B------:R-:W-:Y:S01]  /*7930*/  F2FP.F16.F32.PACK_AB R36, RZ, R36 ;  /* 0x00000024ff24723e */ /* 0x000fe200000000ff */
[-C--:B------:R-:W-:Y:S01]  /*7940*/  FMUL R49, R49, R154.reuse ;  /* 0x0000009a31317220 */ /* 0x080fe20000400000 */
[----:B------:R-:W-:Y:S01]  /*7950*/  ISETP.GT.AND P2, PT, R0, 0x8, P1 ;  /* 0x000000080000780c */ /* 0x000fe20000f44270 */
[----:B------:R-:W-:Y:S01]  /*7960*/  @P3 STG.E.U16 desc[UR36][R6.64+0x22], R35 ;  /* 0x0000222306003986 */ /* 0x000fe2000c101524 */
[----:B------:R-:W-:Y:S01]  /*7970*/  ISETP.GT.AND P1, PT, R3, 0x20, PT ;  /* 0x000000200300780c */ /* 0x000fe20003f24270 */
[-C--:B------:R-:W-:Y:S01]  /*7980*/  FMUL R50, R50, R154.reuse ;  /* 0x0000009a32327220 */ /* 0x080fe20000400000 */
[----:B------:R-:W-:Y:S01]  /*7990*/  F2FP.F16.F32.PACK_AB R37, RZ, R37 ;  /* 0x00000025ff25723e */ /* 0x000fe200000000ff */
[----:B------:R-:W-:Y:S01]  /*79a0*/  @P4 STG.E.U16 desc[UR36][R4.64+0x30], R36 ;  /* 0x0000302404004986 */ /* 0x000fe2000c101524 */
[C---:B------:R-:W-:Y:S01]  /*79b0*/  ISETP.GT.AND P3, PT, R0.reuse, 0x8, P0 ;  /* 0x000000080000780c */ /* 0x040fe20000764270 */
[-C--:B------:R-:W-:Y:S01]  /*79c0*/  FMUL R51, R51, R154.reuse ;  /* 0x0000009a33337220 */ /* 0x080fe20000400000 */
[----:B------:R-:W-:Y:S01]  /*79d0*/  ISETP.GT.AND P0, PT, R3, 0x21, PT ;  /* 0x000000210300780c */ /* 0x000fe20003f04270 */
[----:B------:R-:W-:Y:S01]  /*79e0*/  @P5 STG.E.U16 desc[UR36][R4.64+0x32], R37 ;  /* 0x0000322504005986 */ /* 0x000fe2000c101524 */
[----:B------:R-:W-:Y:S01]  /*79f0*/  ISETP.GT.AND P4, PT, R0, RZ, P1 ;  /* 0x000000ff0000720c */ /* 0x000fe20000f84270 */
[----:B------:R-:W-:Y:S01]  /*7a00*/  FMUL R52, R52, R154 ;  /* 0x0000009a34347220 */ /* 0x000fe20000400000 */
[----:B------:R-:W-:Y:S01]  /*7a10*/  F2FP.F16.F32.PACK_AB R38, RZ, R38 ;  /* 0x00000026ff26723e */ /* 0x000fe200000000ff */
[-C--:B------:R-:W-:Y:S01]  /*7a20*/  FMUL R53, R53, R154.reuse ;  /* 0x0000009a35357220 */ /* 0x080fe20000400000 */
        /* <DEDUP_REMOVED lines=325> */
[----:B------:R-:W-:Y:S01]  /*8e80*/  FMUL R151, R151, R154 ;  /* 0x0000009a97977220 */ /* 0x000fe20000400000 */
[----:B------:R-:W-:Y:S01]  /*8e90*/  ISETP.GT.AND P2, PT, R0, 0x8, P1 ;  /* 0x000000080000780c */ /* 0x000fe20000f44270 */
[----:B------:R-:W-:Y:S01]  /*8ea0*/  @P3 STG.E.U16 desc[UR36][R6.64+0x132], R103 ;  /* 0x0001326706003986 */ /* 0x000fe2000c101524 */
[----:B------:R-:W-:-:S02]  /*8eb0*/  ISETP.GT.AND P1, PT, R3, 0xa8, PT ;  /* 0x000000a80300780c */ /* 0x000fc40003f24270 */
[----:B------:R-:W-:Y:S01]  /*8ec0*/  F2FP.F16.F32.PACK_AB R105, RZ, R105 ;  /* 0x00000069ff69723e */ /* 0x000fe200000000ff */
[----:B------:R-:W-:Y:S01]  /*8ed0*/  @P4 STG.E.U16 desc[UR36][R4.64+0x140], R104 ;  /* 0x0001406804004986 */ /* 0x000fe2000c101524 */
[C---:B------:R-:W-:Y:S02]  /*8ee0*/  ISETP.GT.AND P3, PT, R0.reuse, 0x8, P0 ;  /* 0x000000080000780c */ /* 0x040fe40000764270 */
[----:B------:R-:W-:Y:S01]  /*8ef0*/  ISETP.GT.AND P0, PT, R3, 0xa9, PT ;  /* 0x000000a90300780c */ /* 0x000fe20003f04270 */
[----:B------:R-:W-:Y:S01]  /*8f00*/  @P5 STG.E.U16 desc[UR36][R4.64+0x142], R105 ;  /* 0x0001426904005986 */ /* 0x000fe2000c101524 */
[C---:B------:R-:W-:Y:S02]  /*8f10*/  ISETP.GT.AND P4, PT, R0.reuse, RZ, P1 ;  /* 0x000000ff0000720c */ /* 0x040fe40000f84270 */
[----:B------:R-:W-:Y:S02]  /*8f20*/  F2FP.F16.F32.PACK_AB R106, RZ, R106 ;  /* 0x0000006aff6a723e */ /* 0x000fe400000000ff */
[----:B------:R-:W-:-:S02]  /*8f30*/  ISETP.GT.AND P5, PT, R0, RZ, P0 ;  /* 0x000000ff0000720c */ /* 0x000fc400007a4270 */
[----:B------:R-:W-:Y:S01]  /*8f40*/  F2FP.F16.F32.PACK_AB R107, RZ, R107 ;  /* 0x0000006bff6b723e */ /* 0x000fe200000000ff */
[----:B------:R-:W-:Y:S01]  /*8f50*/  @P2 STG.E.U16 desc[UR36][R6.64+0x140], R106 ;  /* 0x0001406a06002986 */ /* 0x000fe2000c101524 */
[----:B------:R-:W-:Y:S02]  /*8f60*/  F2FP.F16.F32.PACK_AB R108, RZ, R108 ;  /* 0x0000006cff6c723e */ /* 0x000fe400000000ff */
[C---:B------:R-:W-:Y:S01]  /*8f70*/  ISETP.GT.AND P2, PT, R0.reuse, 0x8, P1 ;  /* 0x000000080000780c */ /* 0x040fe20000f44270 */
[----:B------:R-:W-:Y:S01]  /*8f80*/  @P3 STG.E.U16 desc[UR36][R6.64+0x142], R107 ;  /* 0x0001426b06003986 */ /* 0x000fe2000c101524 */
[----:B------:R-:W-:Y:S02]  /*8f90*/  ISETP.GT.AND P1, PT, R3, 0xb0, PT ;  /* 0x000000b00300780c */ /* 0x000fe40003f24270 */
[----:B------:R-:W-:Y:S01]  /*8fa0*/  F2FP.F16.F32.PACK_AB R109, RZ, R109 ;  /* 0x0000006dff6d723e */ /* 0x000fe200000000ff */
[----:B------:R-:W-:Y:S01]  /*8fb0*/  @P4 STG.E.U16 desc[UR36][R4.64+0x150], R108 ;  /* 0x0001506c04004986 */ /* 0x000fe2000c101524 */
[----:B------:R-:W-:-:S02]  /*8fc0*/  ISETP.GT.AND P3, PT, R0, 0x8, P0 ;  /* 0x000000080000780c */ /* 0x000fc40000764270 */
[----:B------:R-:W-:Y:S01]  /*8fd0*/  ISETP.GT.AND P0, PT, R3, 0xb1, PT ;  /* 0x000000b10300780c */ /* 0x000fe20003f04270 */
[----:B------:R-:W-:Y:S01]  /*8fe0*/  @P5 STG.E.U16 desc[UR36][R4.64+0x152], R109 ;  /* 0x0001526d04005986 */ /* 0x000fe2000c101524 */
[C---:B------:R-:W-:Y:S02]  /*8ff0*/  ISETP.GT.AND P4, PT, R0.reuse, RZ, P1 ;  /* 0x000000ff0000720c */ /* 0x040fe40000f84270 */
[----:B------:R-:W-:Y:S02]  /*9000*/  F2FP.F16.F32.PACK_AB R110, RZ, R110 ;  /* 0x0000006eff6e723e */ /* 0x000fe400000000ff */
[----:B------:R-:W-:Y:S02]  /*9010*/  ISETP.GT.AND P5, PT, R0, RZ, P0 ;  /* 0x000000ff0000720c */ /* 0x000fe400007a4270 */
[----:B------:R-:W-:Y:S01]  /*9020*/  F2FP.F16.F32.PACK_AB R111, RZ, R111 ;  /* 0x0000006fff6f723e */ /* 0x000fe200000000ff */
[----:B------:R-:W-:Y:S01]  /*9030*/  @P2 STG.E.U16 desc[UR36][R6.64+0x150], R110 ;  /* 0x0001506e06002986 */ /* 0x000fe2000c101524 */
[----:B------:R-:W-:-:S02]  /*9040*/  F2FP.F16.F32.PACK_AB R112, RZ, R112 ;  /* 0x00000070ff70723e */ /* 0x000fc400000000ff */
[C---:B------:R-:W-:Y:S01]  /*9050*/  ISETP.GT.AND P2, PT, R0.reuse, 0x8, P1 ;  /* 0x000000080000780c */ /* 0x040fe20000f44270 */
[----:B------:R-:W-:Y:S01]  /*9060*/  @P3 STG.E.U16 desc[UR36][R6.64+0x152], R111 ;  /* 0x0001526f06003986 */ /* 0x000fe2000c101524 */
[C---:B------:R-:W-:Y:S02]  /*9070*/  ISETP.GT.AND P1, PT, R3.reuse, 0xb8, PT ;  /* 0x000000b80300780c */ /* 0x040fe40003f24270 */
[----:B------:R-:W-:Y:S01]  /*9080*/  F2FP.F16.F32.PACK_AB R113, RZ, R113 ;  /* 0x00000071ff71723e */ /* 0x000fe200000000ff */
[----:B------:R-:W-:Y:S01]  /*9090*/  @P4 STG.E.U16 desc[UR36][R4.64+0x160], R112 ;  /* 0x0001607004004986 */ /* 0x000fe2000c101524 */
[C---:B------:R-:W-:Y:S02]  /*90a0*/  ISETP.GT.AND P3, PT, R0.reuse, 0x8, P0 ;  /* 0x000000080000780c */ /* 0x040fe40000764270 */
[----:B------:R-:W-:Y:S01]  /*90b0*/  ISETP.GT.AND P0, PT, R3, 0xb9, PT ;  /* 0x000000b90300780c */ /* 0x000fe20003f04270 */
[----:B------:R-:W-:Y:S01]  /*90c0*/  @P5 STG.E.U16 desc[UR36][R4.64+0x162], R113 ;  /* 0x0001627104005986 */ /* 0x000fe2000c101524 */
[----:B------:R-:W-:-:S02]  /*90d0*/  ISETP.GT.AND P4, PT, R0, RZ, P1 ;  /* 0x000000ff0000720c */ /* 0x000fc40000f84270 */
[----:B------:R-:W-:Y:S02]  /*90e0*/  F2FP.F16.F32.PACK_AB R114, RZ, R114 ;  /* 0x00000072ff72723e */ /* 0x000fe400000000ff */
[C---:B------:R-:W-:Y:S02]  /*90f0*/  ISETP.GT.AND P5, PT, R0.reuse, RZ, P0 ;  /* 0x000000ff0000720c */ /* 0x040fe400007a4270 */
[----:B------:R-:W-:Y:S01]  /*9100*/  F2FP.F16.F32.PACK_AB R115, RZ, R115 ;  /* 0x00000073ff73723e */ /* 0x000fe200000000ff */
[----:B------:R-:W-:Y:S01]  /*9110*/  @P2 STG.E.U16 desc[UR36][R6.64+0x160], R114 ;  /* 0x0001607206002986 */ /* 0x000fe2000c101524 */
[----:B------:R-:W-:Y:S02]  /*9120*/  F2FP.F16.F32.PACK_AB R116, RZ, R116 ;  /* 0x00000074ff74723e */ /* 0x000fe400000000ff */
        /* <DEDUP_REMOVED lines=65> */
[----:B------:R-:W-:Y:S02]  /*9540*/  ISETP.GT.AND P5, PT, R0, RZ, P0 ;  /* 0x000000ff0000720c */ /* 0x000fe400007a4270 */
[----:B------:R-:W-:Y:S02]  /*9550*/  F2FP.F16.F32.PACK_AB R134, RZ, R134 ;  /* 0x00000086ff86723e */ /* 0x000fe400000000ff */
[----:B------:R-:W-:Y:S02]  /*9560*/  F2FP.F16.F32.PACK_AB R135, RZ, R135 ;  /* 0x00000087ff87723e */ /* 0x000fe400000000ff */
[----:B------:R-:W-:Y:S01]  /*9570*/  F2FP.F16.F32.PACK_AB R136, RZ, R136 ;  /* 0x00000088ff88723e */ /* 0x000fe200000000ff */
[----:B------:R-:W-:Y:S01]  /*9580*/  @P2 STG.E.U16 desc[UR36][R6.64+0x1b0], R134 ;  /* 0x0001b08606002986 */ /* 0x000fe2000c101524 */
[----:B------:R-:W-:-:S02]  /*9590*/  F2FP.F16.F32.PACK_AB R137, RZ, R137 ;  /* 0x00000089ff89723e */ /* 0x000fc400000000ff */
[C---:B------:R-:W-:Y:S01]  /*95a0*/  ISETP.GT.AND P1, PT, R0.reuse, 0x8, P1 ;  /* 0x000000080000780c */ /* 0x040fe20000f24270 */
[----:B------:R-:W-:Y:S01]  /*95b0*/  @P3 STG.E.U16 desc[UR36][R6.64+0x1b2], R135 ;  /* 0x0001b28706003986 */ /* 0x000fe2000c101524 */
[C---:B------:R-:W-:Y:S02]  /*95c0*/  ISETP.GT.AND P2, PT, R0.reuse, 0x8, P0 ;  /* 0x000000080000780c */ /* 0x040fe40000744270 */
[C---:B------:R-:W-:Y:S01]  /*95d0*/  ISETP.GT.AND P0, PT, R3.reuse, 0xe9, PT ;  /* 0x000000e90300780c */ /* 0x040fe20003f04270 */
[----:B------:R-:W-:Y:S01]  /*95e0*/  @P4 STG.E.U16 desc[UR36][R4.64+0x1c0], R136 ;  /* 0x0001c08804004986 */ /* 0x000fe2000c101524 */
[----:B------:R-:W-:Y:S02]  /*95f0*/  ISETP.GT.AND P4, PT, R3, 0xe8, PT ;  /* 0x000000e80300780c */ /* 0x000fe40003f84270 */
[----:B------:R-:W-:Y:S01]  /*9600*/  F2FP.F16.F32.PACK_AB R138, RZ, R138 ;  /* 0x0000008aff8a723e */ /* 0x000fe200000000ff */
[----:B------:R-:W-:Y:S01]  /*9610*/  @P5 STG.E.U16 desc[UR36][R4.64+0x1c2], R137 ;  /* 0x0001c28904005986 */ /* 0x000fe2000c101524 */
[----:B------:R-:W-:-:S02]  /*9620*/  ISETP.GT.AND P5, PT, R0, RZ, P4 ;  /* 0x000000ff0000720c */ /* 0x000fc400027a4270 */
[----:B------:R-:W-:Y:S01]  /*9630*/  F2FP.F16.F32.PACK_AB R139, RZ, R139 ;  /* 0x0000008bff8b723e */ /* 0x000fe200000000ff */
[----:B------:R-:W-:Y:S01]  /*9640*/  @P1 STG.E.U16 desc[UR36][R6.64+0x1c0], R138 ;  /* 0x0001c08a06001986 */ /* 0x000fe2000c101524 */
[----:B------:R-:W-:Y:S02]  /*9650*/  F2FP.F16.F32.PACK_AB R140, RZ, R140 ;  /* 0x0000008cff8c723e */ /* 0x000fe400000000ff */
[C---:B------:R-:W-:Y:S01]  /*9660*/  ISETP.GT.AND P3, PT, R0.reuse, RZ, P0 ;  /* 0x000000ff0000720c */ /* 0x040fe20000764270 */
[----:B------:R-:W-:Y:S01]  /*9670*/  @P2 STG.E.U16 desc[UR36][R6.64+0x1c2], R139 ;  /* 0x0001c28b06002986 */ /* 0x000fe2000c101524 */
[C---:B------:R-:W-:Y:S02]  /*9680*/  ISETP.GT.AND P4, PT, R0.reuse, 0x8, P4 ;  /* 0x000000080000780c */ /* 0x040fe40002784270 */
[----:B------:R-:W-:Y:S02]  /*9690*/  F2FP.F16.F32.PACK_AB R141, RZ, R141 ;  /* 0x0000008dff8d723e */ /* 0x000fe400000000ff */
[----:B------:R-:W-:Y:S01]  /*96a0*/  F2FP.F16.F32.PACK_AB R142, RZ, R142 ;  /* 0x0000008eff8e723e */ /* 0x000fe200000000ff */
[----:B------:R-:W-:Y:S01]  /*96b0*/  @P5 STG.E.U16 desc[UR36][R4.64+0x1d0], R140 ;  /* 0x0001d08c04005986 */ /* 0x000fe2000c101524 */
[----:B------:R-:W-:-:S02]  /*96c0*/  ISETP.GT.AND P5, PT, R0, 0x8, P0 ;  /* 0x000000080000780c */ /* 0x000fc400007a4270 */
[----:B------:R-:W-:Y:S02]  /*96d0*/  F2FP.F16.F32.PACK_AB R143, RZ, R143 ;  /* 0x0000008fff8f723e */ /* 0x000fe400000000ff */
[C---:B------:R-:W-:Y:S01]  /*96e0*/  ISETP.GT.AND P0, PT, R3.reuse, 0xf1, PT ;  /* 0x000000f10300780c */ /* 0x040fe20003f04270 */
[----:B------:R-:W-:Y:S01]  /*96f0*/  @P3 STG.E.U16 desc[UR36][R4.64+0x1d2], R141 ;  /* 0x0001d28d04003986 */ /* 0x000fe2000c101524 */
[----:B------:R-:W-:Y:S02]  /*9700*/  ISETP.GT.AND P3, PT, R3, 0xf0, PT ;  /* 0x000000f00300780c */ /* 0x000fe40003f64270 */
[----:B------:R-:W-:Y:S01]  /*9710*/  F2FP.F16.F32.PACK_AB R144, RZ, R144 ;  /* 0x00000090ff90723e */ /* 0x000fe200000000ff */
[----:B------:R-:W-:Y:S01]  /*9720*/  @P4 STG.E.U16 desc[UR36][R6.64+0x1d0], R142 ;  /* 0x0001d08e06004986 */ /* 0x000fe2000c101524 */
[C---:B------:R-:W-:Y:S02]  /*9730*/  ISETP.GT.AND P4, PT, R0.reuse, RZ, P3 ;  /* 0x000000ff0000720c */ /* 0x040fe40001f84270 */
[----:B------:R-:W-:Y:S01]  /*9740*/  F2FP.F16.F32.PACK_AB R145, RZ, R145 ;  /* 0x00000091ff91723e */ /* 0x000fe200000000ff */
[----:B------:R-:W-:Y:S01]  /*9750*/  @P5 STG.E.U16 desc[UR36][R6.64+0x1d2], R143 ;  /* 0x0001d28f06005986 */ /* 0x000fe2000c101524 */
[----:B------:R-:W-:-:S02]  /*9760*/  ISETP.GT.AND P5, PT, R0, RZ, P0 ;  /* 0x000000ff0000720c */ /* 0x000fc400007a4270 */
[C---:B------:R-:W-:Y:S02]  /*9770*/  ISETP.GT.AND P2, PT, R3.reuse, 0xf8, PT ;  /* 0x000000f80300780c */ /* 0x040fe40003f44270 */
[----:B------:R-:W-:Y:S02]  /*9780*/  ISETP.GT.AND P1, PT, R3, 0xf9, PT ;  /* 0x000000f90300780c */ /* 0x000fe40003f24270 */
[C---:B------:R-:W-:Y:S02]  /*9790*/  ISETP.GT.AND P3, PT, R0.reuse, 0x8, P3 ;  /* 0x000000080000780c */ /* 0x040fe40001f64270 */
[C---:B------:R-:W-:Y:S01]  /*97a0*/  ISETP.GT.AND P0, PT, R0.reuse, 0x8, P0 ;  /* 0x000000080000780c */ /* 0x040fe20000704270 */
[----:B------:R-:W-:Y:S01]  /*97b0*/  @P4 STG.E.U16 desc[UR36][R4.64+0x1e0], R144 ;  /* 0x0001e09004004986 */ /* 0x000fe2000c101524 */
[C---:B------:R-:W-:Y:S02]  /*97c0*/  ISETP.GT.AND P4, PT, R0.reuse, RZ, P1 ;  /* 0x000000ff0000720c */ /* 0x040fe40000f84270 */
[----:B------:R-:W-:Y:S01]  /*97d0*/  F2FP.F16.F32.PACK_AB R146, RZ, R146 ;  /* 0x00000092ff92723e */ /* 0x000fe200000000ff */
[----:B------:R-:W-:Y:S01]  /*97e0*/  @P5 STG.E.U16 desc[UR36][R4.64+0x1e2], R145 ;  /* 0x0001e29104005986 */ /* 0x000fe2000c101524 */
[----:B------:R-:W-:-:S02]  /*97f0*/  ISETP.GT.AND P5, PT, R0, RZ, P2 ;  /* 0x000000ff0000720c */ /* 0x000fc400017a4270 */
[C---:B------:R-:W-:Y:S02]  /*9800*/  ISETP.GT.AND P2, PT, R0.reuse, 0x8, P2 ;  /* 0x000000080000780c */ /* 0x040fe40001744270 */
[----:B------:R-:W-:Y:S01]  /*9810*/  F2FP.F16.F32.PACK_AB R147, RZ, R147 ;  /* 0x00000093ff93723e */ /* 0x000fe200000000ff */
[----:B------:R-:W-:Y:S01]  /*9820*/  @P3 STG.E.U16 desc[UR36][R6.64+0x1e0], R146 ;  /* 0x0001e09206003986 */ /* 0x000fe2000c101524 */
[----:B------:R-:W-:Y:S02]  /*9830*/  ISETP.GT.AND P1, PT, R0, 0x8, P1 ;  /* 0x000000080000780c */ /* 0x000fe40000f24270 */
[----:B------:R-:W-:Y:S01]  /*9840*/  F2FP.F16.F32.PACK_AB R148, RZ, R148 ;  /* 0x00000094ff94723e */ /* 0x000fe200000000ff */
[----:B------:R-:W-:Y:S01]  /*9850*/  @P0 STG.E.U16 desc[UR36][R6.64+0x1e2], R147 ;  /* 0x0001e29306000986 */ /* 0x000fe2000c101524 */
[----:B------:R-:W-:Y:S02]  /*9860*/  F2FP.F16.F32.PACK_AB R149, RZ, R149 ;  /* 0x00000095ff95723e */ /* 0x000fe400000000ff */
[----:B------:R-:W-:Y:S01]  /*9870*/  F2FP.F16.F32.PACK_AB R150, RZ, R150 ;  /* 0x00000096ff96723e */ /* 0x000fe200000000ff */
[----:B------:R-:W-:Y:S01]  /*9880*/  @P5 STG.E.U16 desc[UR36][R4.64+0x1f0], R148 ;  /* 0x0001f09404005986 */ /* 0x000fe2000c101524 */
[----:B------:R-:W-:-:S03]  /*9890*/  F2FP.F16.F32.PACK_AB R151, RZ, R151 ;  /* 0x00000097ff97723e */ /* 0x000fc600000000ff */
[----:B------:R0:W-:Y:S02]  /*98a0*/  @P4 STG.E.U16 desc[UR36][R4.64+0x1f2], R149 ;  /* 0x0001f29504004986 */ /* 0x0001e4000c101524 */
[----:B0-----:R-:W-:Y:S02]  /*98b0*/  @P2 IMAD.MOV.U32 R4, RZ, RZ, R6 ;  /* 0x000000ffff042224 */ /* 0x001fe400078e0006 */
[----:B------:R-:W-:-:S05]  /*98c0*/  @P2 IMAD.MOV.U32 R5, RZ, RZ, R7 ;  /* 0x000000ffff052224 */ /* 0x000fca00078e0007 */
[----:B------:R0:W-:Y:S04]  /*98d0*/  @P2 STG.E.U16 desc[UR36][R4.64+0x1f0], R150 ;  /* 0x0001f09604002986 */ /* 0x0001e8000c101524 */
[----:B------:R0:W-:Y:S02]  /*98e0*/  @P1 STG.E.U16 desc[UR36][R6.64+0x1f2], R151 ;  /* 0x0001f29706001986 */ /* 0x0001e4000c101524 */
.L_x_282:
[----:B------:R-:W-:Y:S05]  /*98f0*/  BSYNC B0 ;  /* 0x0000000000007941 */ /* 0x000fea0003800000 */
.L_x_28:
[----:B------:R-:W-:Y:S01]  /*9900*/  ULDC UR4, c[0x0][0xc] ;  /* 0x0000030000047ab9 */ /* 0x000fe20000000800 */
[----:B------:R-:W-:Y:S01]  /*9910*/  ULDC UR5, c[0x0][0x10] ;  /* 0x0000040000057ab9 */ /* 0x000fe20000000800 */
[----:B0-----:R-:W0:Y:S01]  /*9920*/  LDC R3, c[0x0][0x14] ;  /* 0x00000500ff037b82 */ /* 0x001e220000000800 */
[----:B------:R-:W-:Y:S01]  /*9930*/  UIMAD.WIDE.U32 UR4, UR4, UR5, URZ ;  /* 0x00000005040472a5 */ /* 0x000fe2000f8e003f */
[----:B------:R-:W-:Y:S01]  /*9940*/  PRMT R0, RZ, 0x7610, R0 ;  /* 0x00007610ff007816 */ /* 0x000fe20000000000 */
[----:B----45:R-:W-:Y:S02]  /*9950*/  IMAD.MOV.U32 R152, RZ, RZ, -0x1 ;  /* 0xffffffffff987424 */ /* 0x030fe400078e00ff */
[----:B------:R-:W-:Y:S02]  /*9960*/  IMAD.MOV.U32 R23, RZ, RZ, -0x1 ;  /* 0xffffffffff177424 */ /* 0x000fe400078e00ff */
[----:B0-----:R-:W-:-:S04]  /*9970*/  IMAD.WIDE.U32 R16, R3, UR4, R16 ;  /* 0x0000000403107c25 */ /* 0x001fc8000f8e0010 */
[----:B------:R-:W-:Y:S01]  /*9980*/  IMAD R3, R3, UR5, RZ ;  /* 0x0000000503037c24 */ /* 0x000fe2000f8e02ff */
[----:B------:R-:W-:Y:S02]  /*9990*/  ULDC.64 UR4, c[0x0][0x650] ;  /* 0x0001940000047ab9 */ /* 0x000fe40000000a00 */
[----:B------:R-:W-:Y:S01]  /*99a0*/  ISETP.GE.U32.AND P0, PT, R16, UR4, PT ;  /* 0x0000000410007c0c */ /* 0x000fe2000bf06070 */
[----:B------:R-:W-:-:S05]  /*99b0*/  IMAD.IADD R17, R17, 0x1, R3 ;  /* 0x0000000111117824 */ /* 0x000fca00078e0203 */
[----:B------:R-:W-:-:S13]  /*99c0*/  ISETP.GE.U32.AND.EX P0, PT, R17, UR5, PT, P0 ;  /* 0x0000000511007c0c */ /* 0x000fda000bf06100 */
[----:B------:R-:W-:Y:S05]  /*99d0*/  @P0 BRA `(.L_x_283) ;  /* 0x0000000400640947 */ /* 0x000fea0003800000 */
[----:B------:R-:W0:Y:S01]  /*99e0*/  S2R R12, SR_CTAID.X ;  /* 0x00000000000c7919 */ /* 0x000e220000002500 */
[----:B------:R-:W4:Y:S01]  /*99f0*/  LDC.64 R10, c[0x0][0x628] ;  /* 0x00018a00ff0a7b82 */ /* 0x000f220000000a00 */
[----:B------:R-:W-:Y:S01]  /*9a00*/  ULDC UR4, c[0x0][0x150] ;  /* 0x0000540000047ab9 */ /* 0x000fe20000000800 */
[----:B-123--:R-:W-:Y:S01]  /*9a10*/  IMAD.MOV.U32 R8, RZ, RZ, R16 ;  /* 0x000000ffff087224 */ /* 0x00efe200078e0010 */
[----:B------:R-:W1:Y:S01]  /*9a20*/  S2R R24, SR_CTAID.Y ;  /* 0x0000000000187919 */ /* 0x000e620000002600 */
[----:B------:R-:W-:-:S04]  /*9a30*/  IMAD.MOV.U32 R9, RZ, RZ, R17 ;  /* 0x000000ffff097224 */ /* 0x000fc800078e0011 */
[----:B------:R-:W2:Y:S08]  /*9a40*/  LDC R21, c[0x0][0x144] ;  /* 0x00005100ff157b82 */ /* 0x000eb00000000800 */
[----:B------:R-:W3:Y:S08]  /*9a50*/  LDC R0, c[0x0][0x630] ;  /* 0x00018c00ff007b82 */ /* 0x000ef00000000800 */
[----:B------:R-:W1:Y:S01]  /*9a60*/  LDC.64 R14, c[0x0][0x620] ;  /* 0x00018800ff0e7b82 */ /* 0x000e620000000a00 */
[----:B----4-:R-:W-:-:S04]  /*9a70*/  ISETP.NE.U32.AND P0, PT, R10, RZ, PT ;  /* 0x000000ff0a00720c */ /* 0x010fc80003f05070 */
[----:B------:R-:W-:Y:S02]  /*9a80*/  ISETP.NE.AND.EX P0, PT, R11, RZ, PT, P0 ;  /* 0x000000ff0b00720c */ /* 0x000fe40003f05300 */
[----:B0-----:R-:W-:-:S05]  /*9a90*/  I2FP.F32.U32 R3, R12 ;  /* 0x0000000c00037245 */ /* 0x001fca0000201000 */
[----:B------:R-:W-:-:S04]  /*9aa0*/  FMUL R3, R3, UR4 ;  /* 0x0000000403037c20 */ /* 0x000fc80008400000 */
[----:B------:R0:W4:Y:S02]  /*9ab0*/  F2I.U32.TRUNC.NTZ R20, R3 ;  /* 0x0000000300147305 */ /* 0x000124000020f000 */
[----:B--23--:R-:W-:Y:S05]  /*9ac0*/  @!P0 BRA `(.L_x_284) ;  /* 0x0000000000288947 */ /* 0x00cfea0003800000 */
[----:B0-----:R-:W0:Y:S02]  /*9ad0*/  LDC R3, c[0x0][0x634] ;  /* 0x00018d00ff037b82 */ /* 0x001e240000000800 */
        /* <DEDUP_REMOVED lines=9> */
.L_x_284:
[----:B------:R-:W2:Y:S01]  /*9b70*/  LDC.64 R30, c[0x0][0x640] ;  /* 0x00019000ff1e7b82 */ /* 0x000ea20000000a00 */
[-CC-:B------:R-:W-:Y:S01]  /*9b80*/  SHF.R.U64 R23, R8, R0.reuse, R9.reuse ;  /* 0x0000000008177219 */ /* 0x180fe20000001209 */
[----:B----4-:R-:W-:Y:S01]  /*9b90*/  IMAD.MOV R20, RZ, RZ, -R20 ;  /* 0x000000ffff147224 */ /* 0x010fe200078e0a14 */
[----:B------:R-:W-:Y:S01]  /*9ba0*/  SHF.R.U32.HI R0, RZ, R0, R9 ;  /* 0x00000000ff007219 */ /* 0x000fe20000011609 */
[----:B------:R-:W-:Y:S01]  /*9bb0*/  ULDC UR4, c[0x0][0x154] ;  /* 0x0000550000047ab9 */ /* 0x000fe20000000800 */
[----:B0-----:R-:W-:Y:S01]  /*9bc0*/  IADD3 R3, P0, RZ, -R23, RZ ;  /* 0x80000017ff037210 */ /* 0x001fe20007f1e0ff */
[----:B------:R-:W-:Y:S02]  /*9bd0*/  IMAD R26, R21, R20, R12 ;  /* 0x00000014151a7224 */ /* 0x000fe400078e020c */
[----:B------:R-:W0:Y:S01]  /*9be0*/  LDC R6, c[0x0][0x618] ;  /* 0x00018600ff067b82 */ /* 0x000e220000000800 */
[----:B------:R-:W-:Y:S02]  /*9bf0*/  IMAD.MOV.U32 R7, RZ, RZ, 0x1 ;  /* 0x00000001ff077424 */ /* 0x000fe400078e00ff */
[----:B------:R-:W-:-:S04]  /*9c00*/  IMAD.X R5, RZ, RZ, ~R0, P0 ;  /* 0x000000ffff057224 */ /* 0x000fc800000e0e00 */
[-C--:B-1----:R-:W-:Y:S01]  /*9c10*/  IMAD R0, R5, R14.reuse, RZ ;  /* 0x0000000e05007224 */ /* 0x082fe200078e02ff */
[----:B------:R-:W1:Y:S01]  /*9c20*/  LDC R8, c[0x0][0x608] ;  /* 0x00018200ff087b82 */ /* 0x000e620000000800 */
[----:B------:R-:W-:-:S04]  /*9c30*/  IMAD.WIDE.U32 R4, R3, R14, R16 ;  /* 0x0000000e03047225 */ /* 0x000fc800078e0010 */
[----:B------:R-:W-:Y:S01]  /*9c40*/  IMAD R3, R3, R15, R0 ;  /* 0x0000000f03037224 */ /* 0x000fe200078e0200 */
[----:B------:R-:W-:Y:S02]  /*9c50*/  I2FP.F32.U32 R0, R24 ;  /* 0x0000001800007245 */ /* 0x000fe40000201000 */
[----:B------:R-:W3:Y:S01]  /*9c60*/  LDC R28, c[0x0][0x658] ;  /* 0x00019600ff1c7b82 */ /* 0x000ee20000000800 */
[----:B------:R-:W-:Y:S01]  /*9c70*/  IMAD.IADD R3, R5, 0x1, R3 ;  /* 0x0000000105037824 */ /* 0x000fe200078e0203 */
[----:B--2---:R-:W-:Y:S01]  /*9c80*/  ISETP.NE.U32.AND P0, PT, R30, RZ, PT ;  /* 0x000000ff1e00720c */ /* 0x004fe20003f05070 */
[----:B------:R-:W-:Y:S01]  /*9c90*/  FMUL R0, R0, UR4 ;  /* 0x0000000400007c20 */ /* 0x000fe20008400000 */
[----:B------:R-:W-:Y:S02]  /*9ca0*/  IMAD.MOV.U32 R5, RZ, RZ, -0x1 ;  /* 0xffffffffff057424 */ /* 0x000fe400078e00ff */
[----:B------:R-:W-:Y:S01]  /*9cb0*/  ISETP.NE.AND.EX P0, PT, R31, RZ, PT, P0 ;  /* 0x000000ff1f00720c */ /* 0x000fe20003f05300 */
[----:B------:R2:W4:Y:S01]  /*9cc0*/  F2I.U32.TRUNC.NTZ R13, R0 ;  /* 0x00000000000d7305 */ /* 0x000522000020f000 */
[----:B------:R-:W2:Y:S01]  /*9cd0*/  LDC R15, c[0x0][0x148] ;  /* 0x00005200ff0f7b82 */ /* 0x000ea20000000800 */
[----:B0-----:R-:W-:-:S02]  /*9ce0*/  SHF.R.U64 R12, R4, R6, R3 ;  /* 0x00000006040c7219 */ /* 0x001fc40000001203 */
[----:B------:R-:W-:-:S05]  /*9cf0*/  SHF.R.U32.HI R3, RZ, R6, R3 ;  /* 0x00000006ff037219 */ /* 0x000fca0000011603 */
[----:B------:R-:W0:Y:S01]  /*9d00*/  LDC R20, c[0x0][0x600] ;  /* 0x00018000ff147b82 */ /* 0x000e220000000800 */
[-CC-:B-1----:R-:W-:Y:S02]  /*9d10*/  SHF.R.U64 R10, R12, R8.reuse, R3.reuse ;  /* 0x000000080c0a7219 */ /* 0x182fe40000001203 */
[----:B------:R-:W-:-:S05]  /*9d20*/  SHF.R.U32.HI R3, RZ, R8, R3 ;  /* 0x00000008ff037219 */ /* 0x000fca0000011603 */
[----:B------:R-:W1:Y:S01]  /*9d30*/  LDC R21, c[0x0][0x648] ;  /* 0x00019200ff157b82 */ /* 0x000e620000000800 */
[-C--:B---3--:R-:W-:Y:S02]  /*9d40*/  SHF.L.U32 R4, R5, R28.reuse, RZ ;  /* 0x0000001c05047219 */ /* 0x088fe400000006ff */
[-CC-:B------:R-:W-:Y:S02]  /*9d50*/  SHF.R.U64 R14, R10, R28.reuse, R3.reuse ;  /* 0x0000001c0a0e7219 */ /* 0x180fe40000001203 */
[----:B------:R-:W-:Y:S02]  /*9d60*/  SHF.R.U32.HI R5, RZ, R28, R3 ;  /* 0x0000001cff057219 */ /* 0x000fe40000011603 */
[----:B------:R-:W-:Y:S01]  /*9d70*/  LOP3.LUT R153, RZ, R4, RZ, 0x33, !PT ;  /* 0x00000004ff997212 */ /* 0x000fe200078e33ff */
[----:B------:R-:W3:Y:S01]  /*9d80*/  LDC R25, c[0x0][0x638] ;  /* 0x00018e00ff197b82 */ /* 0x000ee20000000800 */
[----:B------:R-:W-:Y:S01]  /*9d90*/  SHF.L.U32 R28, R7, R28, RZ ;  /* 0x0000001c071c7219 */ /* 0x000fe200000006ff */
[----:B------:R-:W-:-:S06]  /*9da0*/  IMAD.MOV.U32 R4, RZ, RZ, R14 ;  /* 0x000000ffff047224 */ /* 0x000fcc00078e000e */
[----:B------:R-:W0:Y:S01]  /*9db0*/  LDC R27, c[0x0][0x610] ;  /* 0x00018400ff1b7b82 */ /* 0x000e220000000800 */
[----:B----4-:R-:W-:Y:S05]  /*9dc0*/  @!P0 BRA `(.L_x_285) ;  /* 0x0000000000288947 */ /* 0x010fea0003800000 */
[----:B------:R-:W4:Y:S02]  /*9dd0*/  LDC R3, c[0x0][0x64c] ;  /* 0x00019300ff037b82 */ /* 0x000f240000000800 */
[----:B----4-:R-:W-:-:S05]  /*9de0*/  IADD3 R3, P0, R14, R3, RZ ;  /* 0x000000030e037210 */ /* 0x010fca0007f1e0ff */
        /* <DEDUP_REMOVED lines=8> */
.L_x_285:
[----:B------:R-:W-:Y:S01]  /*9e70*/  ISETP.NE.AND P0, PT, R2, 0x1, PT ;  /* 0x000000010200780c */ /* 0x000fe20003f05270 */
[----:B------:R-:W-:Y:S01]  /*9e80*/  IMAD.MOV R13, RZ, RZ, -R13 ;  /* 0x000000ffff0d7224 */ /* 0x000fe200078e0a0d */
[----:B-12---:R-:W-:Y:S01]  /*9e90*/  SHF.R.U64 R0, R4, R21, R5 ;  /* 0x0000001504007219 */ /* 0x006fe20000001205 */
[----:B0-----:R-:W-:Y:S01]  /*9ea0*/  VIADD R5, R20, 0xffffffff ;  /* 0xffffffff14057836 */ /* 0x001fe20000000000 */
[----:B------:R-:W-:-:S03]  /*9eb0*/  LOP3.LUT R153, R10, R153, RZ, 0xc0, !PT ;  /* 0x000000990a997212 */ /* 0x000fc600078ec0ff */
[----:B------:R-:W-:Y:S01]  /*9ec0*/  IMAD.MOV R3, RZ, RZ, -R0 ;  /* 0x000000ffff037224 */ /* 0x000fe200078e0a00 */
[----:B------:R-:W-:Y:S01]  /*9ed0*/  LOP3.LUT R5, R12, R5, RZ, 0xc0, !PT ;  /* 0x000000050c057212 */ /* 0x000fe200078ec0ff */
[----:B------:R-:W-:Y:S02]  /*9ee0*/  IMAD R153, R28, R0, R153 ;  /* 0x000000001c997224 */ /* 0x000fe400078e0299 */
[----:B---3--:R-:W-:Y:S02]  /*9ef0*/  IMAD R0, R3, R25, R14 ;  /* 0x0000001903007224 */ /* 0x008fe400078e020e */
[----:B------:R-:W-:Y:S02]  /*9f00*/  @P0 IMAD R26, R15, R13, R24 ;  /* 0x0000000d0f1a0224 */ /* 0x000fe400078e0218 */
[----:B------:R-:W-:Y:S02]  /*9f10*/  IMAD R4, R0, R20, R5 ;  /* 0x0000001400047224 */ /* 0x000fe400078e0205 */
[----:B------:R-:W-:-:S02]  /*9f20*/  IMAD R153, R153, R27, R26 ;  /* 0x0000001b99997224 */ /* 0x000fc400078e021a */
[----:B------:R-:W-:-:S03]  /*9f30*/  IMAD.MOV.U32 R3, RZ, RZ, 0x1 ;  /* 0x00000001ff037424 */ /* 0x000fc600078e00ff */
[----:B------:R-:W-:Y:S02]  /*9f40*/  SEL R152, R4, R153, !P0 ;  /* 0x0000009904987207 */ /* 0x000fe40004000000 */
[----:B------:R-:W-:Y:S02]  /*9f50*/  PRMT R0, R3, 0x7610, R0 ;  /* 0x0000761003007816 */ /* 0x000fe40000000000 */
[----:B------:R-:W-:-:S07]  /*9f60*/  SEL R153, R153, R4, !P0 ;  /* 0x0000000499997207 */ /* 0x000fce0004000000 */
.L_x_283:
[----:B------:R-:W-:-:S13]  /*9f70*/  LOP3.LUT P0, RZ, R0, 0xff, RZ, 0xc0, !PT ;  /* 0x000000ff00ff7812 */ /* 0x000fda000780c0ff */
[----:B------:R-:W-:Y:S05]  /*9f80*/  @P0 BRA `(.L_x_286) ;  /* 0xffffff6c00f00947 */ /* 0x000fea000383ffff */
[----:B------:R-:W-:Y:S05]  /*9f90*/  EXIT ;  /* 0x000000000000794d */ /* 0x000fea0003800000 */
.L_x_3:
[----:B0-----:R-:W-:Y:S01]  /*9fa0*/  ULDC.64 UR4, c[0x0][0x650] ;  /* 0x0001940000047ab9 */ /* 0x001fe20000000a00 */
        /* <DEDUP_REMOVED lines=25> */
.L_x_288:
[--C-:B------:R-:W-:Y:S01]  /*a140*/  SHF.R.U64 R12, R10, R14, R11.reuse ;  /* 0x0000000e0a0c7219 */ /* 0x100fe2000000120b */
[----:B------:R-:W0:Y:S01]  /*a150*/  LDC R22, c[0x0][0x618] ;  /* 0x00018600ff167b82 */ /* 0x000e220000000800 */
[----:B------:R-:W-:Y:S01]  /*a160*/  I2FP.F32.U32 R6, R4 ;  /* 0x0000000400067245 */ /* 0x000fe20000201000 */
[----:B------:R-:W-:Y:S01]  /*a170*/  ULDC UR4, c[0x0][0x150] ;  /* 0x0000540000047ab9 */ /* 0x000fe20000000800 */
[----:B------:R-:W-:Y:S02]  /*a180*/  SHF.R.U32.HI R5, RZ, R14, R11 ;  /* 0x0000000eff057219 */ /* 0x000fe4000001160b */
[----:B------:R-:W-:Y:S01]  /*a190*/  IADD3 R9, P0, RZ, -R12, RZ ;  /* 0x8000000cff097210 */ /* 0x000fe20007f1e0ff */
[----:B------:R-:W-:Y:S01]  /*a1a0*/  FMUL R11, R6, UR4 ;  /* 0x00000004060b7c20 */ /* 0x000fe20008400000 */
[----:B------:R-:W-:Y:S01]  /*a1b0*/  ULDC UR4, c[0x0][0x154] ;  /* 0x0000550000047ab9 */ /* 0x000fe20000000800 */
[----:B------:R-:W1:Y:S02]  /*a1c0*/  LDC.64 R24, c[0x0][0x640] ;  /* 0x00019000ff187b82 */ /* 0x000e640000000a00 */
[----:B------:R-:W-:-:S02]  /*a1d0*/  IMAD.X R5, RZ, RZ, ~R5, P0 ;  /* 0x000000ffff057224 */ /* 0x000fc400000e0e05 */
[----:B------:R-:W2:Y:S01]  /*a1e0*/  F2I.U32.TRUNC.NTZ R11, R11 ;  /* 0x0000000b000b7305 */ /* 0x000ea2000020f000 */
[----:B------:R-:W-:-:S03]  /*a1f0*/  IMAD.WIDE.U32 R6, R9, R20, R16 ;  /* 0x0000001409067225 */ /* 0x000fc600078e0010 */
[----:B------:R-:W3:Y:S01]  /*a200*/  LDC R13, c[0x0][0x144] ;  /* 0x00005100ff0d7b82 */ /* 0x000ee20000000800 */
[----:B------:R-:W-:-:S04]  /*a210*/  IMAD R8, R5, R20, RZ ;  /* 0x0000001405087224 */ /* 0x000fc800078e02ff */
[----:B------:R-:W-:Y:S02]  /*a220*/  IMAD R5, R9, R21, R8 ;  /* 0x0000001509057224 */ /* 0x000fe400078e0208 */
[----:B------:R-:W-:Y:S01]  /*a230*/  IMAD.MOV.U32 R8, RZ, RZ, -0x1 ;  /* 0xffffffffff087424 */ /* 0x000fe200078e00ff */
[----:B------:R-:W4:Y:S01]  /*a240*/  LDC R14, c[0x0][0x608] ;  /* 0x00018200ff0e7b82 */ /* 0x000f220000000800 */
[----:B------:R-:W-:Y:S01]  /*a250*/  IMAD.IADD R5, R7, 0x1, R5 ;  /* 0x0000000107057824 */ /* 0x000fe200078e0205 */
[----:B------:R-:W-:-:S04]  /*a260*/  I2FP.F32.U32 R7, R3 ;  /* 0x0000000300077245 */ /* 0x000fc80000201000 */
[-C--:B0-----:R-:W-:Y:S01]  /*a270*/  SHF.R.U64 R10, R6, R22.reuse, R5 ;  /* 0x00000016060a7219 */ /* 0x081fe20000001205 */
[----:B--2---:R-:W-:Y:S01]  /*a280*/  IMAD.MOV R6, RZ, RZ, -R11 ;  /* 0x000000ffff067224 */ /* 0x004fe200078e0a0b */
[----:B------:R-:W0:Y:S01]  /*a290*/  LDC R9, c[0x0][0x658] ;  /* 0x00019600ff097b82 */ /* 0x000e220000000800 */
[----:B-1----:R-:W-:Y:S01]  /*a2a0*/  ISETP.NE.U32.AND P0, PT, R24, RZ, PT ;  /* 0x000000ff1800720c */ /* 0x002fe20003f05070 */
[----:B------:R-:W-:Y:S01]  /*a2b0*/  FMUL R7, R7, UR4 ;  /* 0x0000000407077c20 */ /* 0x000fe20008400000 */
[----:B------:R-:W-:Y:S02]  /*a2c0*/  SHF.R.U32.HI R5, RZ, R22, R5 ;  /* 0x00000016ff057219 */ /* 0x000fe40000011605 */
[----:B------:R-:W-:-:S03]  /*a2d0*/  ISETP.NE.AND.EX P0, PT, R25, RZ, PT, P0 ;  /* 0x000000ff1900720c */ /* 0x000fc60003f05300 */
[----:B------:R-:W1:Y:S01]  /*a2e0*/  LDC R20, c[0x0][0x148] ;  /* 0x00005200ff147b82 */ /* 0x000e620000000800 */
[----:B---3--:R-:W-:Y:S02]  /*a2f0*/  IMAD R23, R13, R6, R4 ;  /* 0x000000060d177224 */ /* 0x008fe400078e0204 */
[----:B------:R-:W-:-:S05]  /*a300*/  IMAD.MOV.U32 R6, RZ, RZ, 0x1 ;  /* 0x00000001ff067424 */ /* 0x000fca00078e00ff */
[----:B------:R-:W2:Y:S01]  /*a310*/  LDC R21, c[0x0][0x600] ;  /* 0x00018000ff157b82 */ /* 0x000ea20000000800 */
[-CC-:B----4-:R-:W-:Y:S02]  /*a320*/  SHF.R.U64 R13, R10, R14.reuse, R5.reuse ;  /* 0x0000000e0a0d7219 */ /* 0x190fe40000001205 */
[----:B------:R-:W-:Y:S02]  /*a330*/  SHF.R.U32.HI R4, RZ, R14, R5 ;  /* 0x0000000eff047219 */ /* 0x000fe40000011605 */
[----:B------:R3:W4:Y:S03]  /*a340*/  F2I.U32.TRUNC.NTZ R14, R7 ;  /* 0x00000007000e7305 */ /* 0x000726000020f000 */
[----:B------:R-:W1:Y:S01]  /*a350*/  LDC R26, c[0x0][0x648] ;  /* 0x00019200ff1a7b82 */ /* 0x000e620000000800 */
[-C--:B0-----:R-:W-:Y:S02]  /*a360*/  SHF.R.U64 R15, R13, R9.reuse, R4 ;  /* 0x000000090d0f7219 */ /* 0x081fe40000001204 */
[----:B------:R-:W-:-:S02]  /*a370*/  SHF.L.U32 R8, R8, R9, RZ ;  /* 0x0000000908087219 */ /* 0x000fc400000006ff */
[-C--:B------:R-:W-:Y:S01]  /*a380*/  SHF.R.U32.HI R5, RZ, R9.reuse, R4 ;  /* 0x00000009ff057219 */ /* 0x080fe20000011604 */
[----:B------:R-:W-:Y:S01]  /*a390*/  IMAD.MOV.U32 R4, RZ, RZ, R15 ;  /* 0x000000ffff047224 */ /* 0x000fe200078e000f */
[----:B------:R-:W-:Y:S01]  /*a3a0*/  SHF.L.U32 R22, R6, R9, RZ ;  /* 0x0000000906167219 */ /* 0x000fe200000006ff */
[----:B------:R-:W0:Y:S01]  /*a3b0*/  LDC R27, c[0x0][0x638] ;  /* 0x00018e00ff1b7b82 */ /* 0x000e220000000800 */
[----:B------:R-:W-:-:S07]  /*a3c0*/  LOP3.LUT R28, RZ, R8, RZ, 0x33, !PT ;  /* 0x00000008ff1c7212 */ /* 0x000fce00078e33ff */
        /* <DEDUP_REMOVED lines=12> */
.L_x_289:
[----:B------:R-:W-:Y:S01]  /*a490*/  ISETP.NE.AND P0, PT, R2, 0x1, PT ;  /* 0x000000010200780c */ /* 0x000fe20003f05270 */
[----:B--2---:R-:W-:Y:S01]  /*a4a0*/  VIADD R7, R21, 0xffffffff ;  /* 0xffffffff15077836 */ /* 0x004fe20000000000 */
[----:B-1----:R-:W-:Y:S01]  /*a4b0*/  SHF.R.U64 R5, R4, R26, R5 ;  /* 0x0000001a04057219 */ /* 0x002fe20000001205 */
[----:B------:R-:W-:Y:S01]  /*a4c0*/  IMAD.MOV R14, RZ, RZ, -R14 ;  /* 0x000000ffff0e7224 */ /* 0x000fe200078e0a0e */
[----:B------:R-:W-:Y:S01]  /*a4d0*/  LOP3.LUT R4, R13, R28, RZ, 0xc0, !PT ;  /* 0x0000001c0d047212 */ /* 0x000fe200078ec0ff */
[----:B------:R-:W-:Y:S01]  /*a4e0*/  IMAD.MOV.U32 R8, RZ, RZ, R12 ;  /* 0x000000ffff087224 */ /* 0x000fe200078e000c */
[----:B------:R-:W-:Y:S01]  /*a4f0*/  LOP3.LUT R10, R10, R7, RZ, 0xc0, !PT ;  /* 0x000000070a0a7212 */ /* 0x000fe200078ec0ff */
[----:B------:R-:W-:Y:S02]  /*a500*/  IMAD.MOV R6, RZ, RZ, -R5 ;  /* 0x000000ffff067224 */ /* 0x000fe400078e0a05 */
[----:B------:R-:W-:-:S04]  /*a510*/  IMAD R4, R22, R5, R4 ;  /* 0x0000000516047224 */ /* 0x000fc800078e0204 */
[----:B------:R-:W-:Y:S02]  /*a520*/  @P0 IMAD R23, R20, R14, R3 ;  /* 0x0000000e14170224 */ /* 0x000fe400078e0203 */
[----:B0-----:R-:W-:Y:S02]  /*a530*/  IMAD R3, R6, R27, R15 ;  /* 0x0000001b06037224 */ /* 0x001fe400078e020f */
[----:B------:R-:W-:Y:S02]  /*a540*/  IMAD R7, R4, R29, R23 ;  /* 0x0000001d04077224 */ /* 0x000fe400078e0217 */
[----:B------:R-:W-:Y:S02]  /*a550*/  IMAD R4, R3, R21, R10 ;  /* 0x0000001503047224 */ /* 0x000fe400078e020a */
[----:B------:R-:W-:-:S03]  /*a560*/  IMAD.MOV.U32 R6, RZ, RZ, 0x1 ;  /* 0x00000001ff067424 */ /* 0x000fc600078e00ff */
[----:B------:R-:W-:Y:S02]  /*a570*/  SEL R9, R4, R7, !P0 ;  /* 0x0000000704097207 */ /* 0x000fe40004000000 */
[----:B------:R-:W-:-:S07]  /*a580*/  SEL R7, R7, R4, !P0 ;  /* 0x0000000407077207 */ /* 0x000fce0004000000 */
.L_x_287:
[----:B------:R-:W-:-:S08]  /*a590*/  NOP ;  /* 0x0000000000007918 */ /* 0x000fd00000000000 */
[----:B------:R-:W0:-:S00]  /*a5a0*/  USETMAXREG.DEALLOC.CTAPOOL 0x28 ;  /* 0x00000028000079c8 */ /* 0x000e0000080e0500 */
[----:B0-----:R-:W-:-:S13]  /*a5b0*/  ISETP.NE.AND P0, PT, R0, RZ, PT ;  /* 0x000000ff0000720c */ /* 0x001fda0003f05270 */
[----:B------:R-:W-:Y:S05]  /*a5c0*/  @P0 EXIT ;  /* 0x000000000000094d */ /* 0x000fea0003800000 */
[----:B------:R-:W-:Y:S01]  /*a5d0*/  LOP3.LUT P0, RZ, R6, 0xff, RZ, 0xc0, !PT ;  /* 0x000000ff06ff7812 */ /* 0x000fe2000780c0ff */
[----:B------:R-:W-:Y:S02]  /*a5e0*/  IMAD.MOV.U32 R0, RZ, RZ, 0x1 ;  /* 0x00000001ff007424 */ /* 0x000fe400078e00ff */
[----:B------:R-:W-:-:S10]  /*a5f0*/  IMAD.MOV.U32 R12, RZ, RZ, RZ ;  /* 0x000000ffff0c7224 */ /* 0x000fd400078e00ff */
[----:B------:R-:W-:Y:S05]  /*a600*/  @!P0 BRA `(.L_x_290) ;  /* 0x0000000c00308947 */ /* 0x000fea0003800000 */
[----:B------:R-:W0:Y:S01]  /*a610*/  LDC R0, c[0x0][0x28c] ;  /* 0x0000a300ff007b82 */ /* 0x000e220000000800 */
[----:B------:R-:W-:Y:S01]  /*a620*/  ULDC UR5, c[0x0][0x600] ;  /* 0x0001800000057ab9 */ /* 0x000fe20000000800 */
[----:B------:R-:W-:Y:S01]  /*a630*/  ULDC UR4, c[0x0][0xc] ;  /* 0x0000030000047ab9 */ /* 0x000fe20000000800 */
[----:B------:R-:W-:Y:S01]  /*a640*/  UIADD3 UR16, UR5, -0x1, URZ ;  /* 0xffffffff05107890 */ /* 0x000fe2000fffe03f */
[C---:B------:R-:W-:Y:S01]  /*a650*/  LOP3.LUT P2, RZ, R18.reuse, 0x7f, RZ, 0xc0, !PT ;  /* 0x0000007f12ff7812 */ /* 0x040fe2000784c0ff */
[----:B------:R-:W-:Y:S01]  /*a660*/  ULDC UR6, c[0x0][0x658] ;  /* 0x0001960000067ab9 */ /* 0x000fe20000000800 */
[----:B------:R-:W-:Y:S01]  /*a670*/  ULDC UR5, c[0x0][0x10] ;  /* 0x0000040000057ab9 */ /* 0x000fe20000000800 */
[----:B------:R-:W-:Y:S01]  /*a680*/  UMOV UR7, 0xffffffff ;  /* 0xffffffff00077882 */ /* 0x000fe20000000000 */
[----:B------:R-:W-:Y:S01]  /*a690*/  UMOV UR8, 0x1 ;  /* 0x0000000100087882 */ /* 0x000fe20000000000 */
[----:B------:R-:W-:Y:S01]  /*a6a0*/  UIMAD.WIDE.U32 UR4, UR4, UR5, URZ ;  /* 0x00000005040472a5 */ /* 0x000fe2000f8e003f */
[----:B------:R-:W-:Y:S01]  /*a6b0*/  LOP3.LUT P0, RZ, R18, 0x1f, RZ, 0xc0, !PT ;  /* 0x0000001f12ff7812 */ /* 0x000fe2000780c0ff */
[----:B------:R-:W-:Y:S01]  /*a6c0*/  USHF.L.U32 UR7, UR7, UR6, URZ ;  /* 0x0000000607077299 */ /* 0x000fe2000800063f */
[----:B------:R-:W-:Y:S01]  /*a6d0*/  BSSY B0, `(.L_x_290) ;  /* 0x00000bf000007945 */ /* 0x000fe20003800000 */
[----:B------:R-:W-:Y:S01]  /*a6e0*/  USHF.L.U32 UR18, UR8, UR6, URZ ;  /* 0x0000000608127299 */ /* 0x000fe2000800063f */
[----:B------:R-:W-:Y:S01]  /*a6f0*/  IMAD.MOV.U32 R13, RZ, RZ, 0x1 ;  /* 0x00000001ff0d7424 */ /* 0x000fe200078e00ff */
[----:B------:R-:W-:Y:S01]  /*a700*/  LOP3.LUT R11, R19, 0x2, RZ, 0xfc, !PT ;  /* 0x00000002130b7812 */ /* 0x000fe200078efcff */
[----:B------:R-:W-:Y:S01]  /*a710*/  ULDC UR6, c[0x0][0x14] ;  /* 0x0000050000067ab9 */ /* 0x000fe20000000800 */
[----:B------:R-:W-:Y:S01]  /*a720*/  PLOP3.LUT P0, PT, P0, P2, PT, 0x8a, 0x0 ;  /* 0x000000000000781c */ /* 0x000fe20000705172 */
[----:B------:R-:W-:Y:S01]  /*a730*/  UIMAD.WIDE.U32 UR20, UR4, UR6, URZ ;  /* 0x00000006041472a5 */ /* 0x000fe2000f8e003f */
[----:B------:R-:W-:Y:S01]  /*a740*/  IMAD.MOV.U32 R12, RZ, RZ, RZ ;  /* 0x000000ffff0c7224 */ /* 0x000fe200078e00ff */
[----:B------:R-:W-:-:S02]  /*a750*/  UIMAD UR13, UR5, UR6, URZ ;  /* 0x00000006050d72a4 */ /* 0x000fc4000f8e023f */
[----:B------:R-:W-:Y:S01]  /*a760*/  ULOP3.LUT UR17, URZ, UR7, URZ, 0x33, !UPT ;  /* 0x000000073f117292 */ /* 0x000fe2000f8e333f */
[----:B0-----:R-:W-:Y:S01]  /*a770*/  VIADD R0, R0, 0x3f ;  /* 0x0000003f00007836 */ /* 0x001fe20000000000 */
[----:B------:R-:W-:Y:S01]  /*a780*/  UIADD3 UR13, UR21, UR13, URZ ;  /* 0x0000000d150d7290 */ /* 0x000fe2000fffe03f */
[----:B------:R-:W-:-:S03]  /*a790*/  ULDC.64 UR22, c[0x0][0x198] ;  /* 0x0000660000167ab9 */ /* 0x000fc60000000a00 */
[----:B------:R-:W-:-:S04]  /*a7a0*/  SHF.R.S32.HI R3, RZ, 0x1f, R0 ;  /* 0x0000001fff037819 */ /* 0x000fc80000011400 */
[----:B------:R-:W-:Y:S01]  /*a7b0*/  LEA.HI R3, R3, R0, RZ, 0x6 ;  /* 0x0000000003037211 */ /* 0x000fe200078f30ff */
[----:B------:R-:W-:-:S03]  /*a7c0*/  IMAD.MOV.U32 R0, RZ, RZ, 0x1 ;  /* 0x00000001ff007424 */ /* 0x000fc600078e00ff */
[----:B------:R-:W-:-:S05]  /*a7d0*/  SHF.R.S32.HI R3, RZ, 0x6, R3 ;  /* 0x00000006ff037819 */ /* 0x000fca0000011403 */
[----:B------:R-:W-:-:S07]  /*a7e0*/  VIADD R10, R3, 0x1 ;  /* 0x00000001030a7836 */ /* 0x000fce0000000000 */
.L_x_302:
[----:B------:R-:W-:-:S03]  /*a7f0*/  UMOV UR4, 0xffffffff ;  /* 0xffffffff00047882 */ /* 0x000fc60000000000 */
[----:B------:R-:W-:Y:S05]  /*a800*/  BRA.DIV UR4, `(.L_x_291) ;  /* 0x0000000e04c07947 */ /* 0x000fea000b800000 */
[----:B------:R-:W-:-:S13]  /*a810*/  ELECT P6, URZ, PT ;  /* 0x00000000003f782f */ /* 0x000fda00038c0000 */
.L_x_314:
[----:B------:R-:W0:Y:S01]  /*a820*/  LDC R4, c[0x0][0x28c] ;  /* 0x0000a300ff047b82 */ /* 0x000e220000000800 */
[----:B------:R-:W-:Y:S01]  /*a830*/  BSSY B1, `(.L_x_292) ;  /* 0x0000037000017945 */ /* 0x000fe20003800000 */
[----:B0-----:R-:W-:-:S13]  /*a840*/  ISETP.LT.OR P6, PT, R4, 0x1, !P6 ;  /* 0x000000010400780c */ /* 0x001fda00077c1670 */
[----:B------:R-:W-:Y:S05]  /*a850*/  @P6 BRA `(.L_x_293) ;  /* 0x0000000000d06947 */ /* 0x000fea0003800000 */
[----:B------:R-:W-:Y:S02]  /*a860*/  IMAD.SHL.U32 R15, R9, 0x100, RZ ;  /* 0x00000100090f7824 */ /* 0x000fe400078e00ff */
[----:B------:R-:W-:Y:S02]  /*a870*/  IMAD.SHL.U32 R18, R7, 0x80, RZ ;  /* 0x0000008007127824 */ /* 0x000fe400078e00ff */
[----:B------:R-:W-:Y:S02]  /*a880*/  IMAD.MOV.U32 R20, RZ, RZ, RZ ;  /* 0x000000ffff147224 */ /* 0x000fe400078e00ff */
[----:B------:R-:W-:Y:S02]  /*a890*/  IMAD.MOV.U32 R4, RZ, RZ, R10 ;  /* 0x000000ffff047224 */ /* 0x000fe400078e000a */
[----:B------:R-:W-:Y:S02]  /*a8a0*/  IMAD.MOV.U32 R5, RZ, RZ, R0 ;  /* 0x000000ffff057224 */ /* 0x000fe400078e0000 */
[----:B------:R-:W-:-:S07]  /*a8b0*/  IMAD.MOV.U32 R6, RZ, RZ, R12 ;  /* 0x000000ffff067224 */ /* 0x000fce00078e000c */
.L_x_297:
[----:B------:R-:W0:Y:S01]  /*a8c0*/  S2R R14, SR_CgaCtaId ;  /* 0x00000000000e7919 */ /* 0x000e220000008800 */
[----:B------:R-:W-:Y:S01]  /*a8d0*/  MOV R7, 0x400 ;  /* 0x0000040000077802 */ /* 0x000fe20000000f00 */
[----:B------:R-:W1:Y:S03]  /*a8e0*/  @!P2 LDC R9, c[0x0][0x500] ;  /* 0x00014000ff09ab82 */ /* 0x000e660000000800 */
[----:B0-----:R-:W-:Y:S02]  /*a8f0*/  LEA R21, R14, R7, 0x18 ;  /* 0x000000070e157211 */ /* 0x001fe400078ec0ff */
[----:B------:R-:W-:-:S03]  /*a900*/  SHF.L.U32 R7, R5, 0x1f, RZ ;  /* 0x0000001f05077819 */ /* 0x000fc600000006ff */
[----:B------:R-:W-:-:S04]  /*a910*/  IMAD R14, R6, 0x8, R21 ;  /* 0x00000008060e7824 */ /* 0x000fc800078e0215 */
[----:B------:R-:W0:Y:S02]  /*a920*/  SYNCS.PHASECHK.TRANS64.TRYWAIT P1, [R14+URZ+0x28], R7 ;  /* 0x000028070e0075a7 */ /* 0x000e24000802017f */
[----:B01----:R-:W-:Y:S05]  /*a930*/  @!P1 BRA `(.L_x_294) ;  /* 0x0000000c00949947 */ /* 0x003fea0003800000 */
.L_x_315:
[----:B0-----:R-:W-:Y:S01]  /*a940*/  PRMT R7, R11, 0x9910, RZ ;  /* 0x000099100b077816 */ /* 0x001fe200000000ff */
[----:B------:R0:W-:Y:S03]  /*a950*/  @!P2 SYNCS.ARRIVE.TRANS64 RZ, [R14+URZ], R9 ;  /* 0x000000090effa9a7 */ /* 0x0001e6000800003f */
[----:B------:R-:W-:-:S13]  /*a960*/  ISETP.NE.AND P1, PT, R7, 0x2, PT ;  /* 0x000000020700780c */ /* 0x000fda0003f25270 */
[----:B0-----:R-:W-:Y:S05]  /*a970*/  @P1 BRA `(.L_x_295) ;  /* 0x0000000000041947 */ /* 0x001fea0003800000 */
[----:B------:R-:W-:Y:S01]  /*a980*/  BPT.TRAP 0x1 ;  /* 0x000000040000795c */ /* 0x000fe20000300000 */
.L_x_295:
[----:B------:R-:W-:Y:S05]  /*a990*/  @P0 BRA `(.L_x_296) ;  /* 0x0000000000040947 */ /* 0x000fea0003800000 */
[----:B------:R-:W-:Y:S01]  /*a9a0*/  BPT.TRAP 0x1 ;  /* 0x000000040000795c */ /* 0x000fe20000300000 */
.L_x_296:
[--C-:B------:R-:W-:Y:S01]  /*a9b0*/  IMAD R7, R6, 0x4000, R21.reuse ;  /* 0x0000400006077824 */ /* 0x100fe200078e0215 */
[----:B------:R-:W-:Y:S01]  /*a9c0*/  R2UR UR9, R14 ;  /* 0x000000000e0972ca */ /* 0x000fe200000e0000 */
[----:B------:R-:W-:Y:S01]  /*a9d0*/  IMAD R21, R6, 0x8000, R21 ;  /* 0x0000800006157824 */ /* 0x000fe200078e0215 */
[----:B------:R-:W-:Y:S01]  /*a9e0*/  UIADD3 UR4, UP0, UR22, 0xf0, URZ ;  /* 0x000000f016047890 */ /* 0x000fe2000ff1e03f */
[----:B------:R-:W-:Y:S01]  /*a9f0*/  VIADD R4, R4, 0xffffffff ;  /* 0xffffffff04047836 */ /* 0x000fe20000000000 */
[----:B------:R-:W-:Y:S01]  /*aa00*/  R2UR UR5, R7 ;  /* 0x00000000070572ca */ /* 0x000fe200000e0000 */
[----:B------:R-:W-:Y:S01]  /*aa10*/  UIADD3 UR24, UP1, UR22, 0x1f0, URZ ;  /* 0x000001f016187890 */ /* 0x000fe2000ff3e03f */
[----:B------:R-:W-:Y:S01]  /*aa20*/  R2UR UR8, R21 ;  /* 0x00000000150872ca */ /* 0x000fe200000e0000 */
[----:B------:R-:W-:Y:S01]  /*aa30*/  VIADD R6, R6, 0x1 ;  /* 0x0000000106067836 */ /* 0x000fe20000000000 */
[----:B------:R-:W-:Y:S01]  /*aa40*/  R2UR UR11, R18 ;  /* 0x00000000120b72ca */ /* 0x000fe200000e0000 */
[----:B------:R-:W-:Y:S01]  /*aa50*/  UIADD3.X UR25, URZ, UR23, URZ, UP1, !UPT ;  /* 0x000000173f197290 */ /* 0x000fe20008ffe43f */
[----:B------:R-:W-:Y:S01]  /*aa60*/  R2UR UR10, R20 ;  /* 0x00000000140a72ca */ /* 0x000fe200000e0000 */
[----:B------:R-:W-:Y:S01]  /*aa70*/  UMOV UR6, 0x0 ;  /* 0x0000000000067882 */ /* 0x000fe20000000000 */
[----:B------:R-:W-:Y:S01]  /*aa80*/  R2UR UR12, R8 ;  /* 0x00000000080c72ca */ /* 0x000fe200000e0000 */
[----:B------:R-:W-:Y:S01]  /*aa90*/  UMOV UR7, 0x10000000 ;  /* 0x1000000000077882 */ /* 0x000fe20000000000 */
[----:B------:R-:W-:Y:S01]  /*aaa0*/  R2UR UR19, R15 ;  /* 0x000000000f1372ca */ /* 0x000fe200000e0000 */
[----:B------:R-:W-:Y:S01]  /*aab0*/  VIADD R20, R20, 0x40 ;  /* 0x0000004014147836 */ /* 0x000fe20000000000 */
[----:B------:R-:W-:Y:S01]  /*aac0*/  ISETP.GT.AND P3, PT, R4, 0x1, PT ;  /* 0x000000010400780c */ /* 0x000fe20003f64270 */
[----:B------:R-:W-:Y:S01]  /*aad0*/  UIADD3 UR14, UR5, 0x100, URZ ;  /* 0x00000100050e7890 */ /* 0x000fe2000fffe03f */
[----:B------:R-:W-:Y:S01]  /*aae0*/  ISETP.NE.AND P1, PT, R6, 0x5, PT ;  /* 0x000000050600780c */ /* 0x000fe20003f25270 */
[----:B------:R-:W-:-:S02]  /*aaf0*/  UIADD3.X UR5, URZ, UR23, URZ, UP0, !UPT ;  /* 0x000000173f057290 */ /* 0x000fc400087fe43f */
[----:B------:R-:W-:Y:S01]  /*ab00*/  UIADD3 UR15, UR8, 0x14100, URZ ;  /* 0x00014100080f7890 */ /* 0x000fe2000fffe03f */
[----:B------:R-:W-:Y:S02]  /*ab10*/  SEL R14, RZ, 0x1, P1 ;  /* 0x00000001ff0e7807 */ /* 0x000fe40000800000 */
[----:B------:R-:W-:Y:S01]  /*ab20*/  UMOV UR8, UR14 ;  /* 0x0000000e00087c82 */ /* 0x000fe20008000000 */
[----:B------:R-:W-:Y:S02]  /*ab30*/  SEL R6, R6, RZ, P1 ;  /* 0x000000ff06067207 */ /* 0x000fe40000800000 */
[----:B------:R-:W-:Y:S01]  /*ab40*/  LOP3.LUT R5, R5, R14, RZ, 0x3c, !PT ;  /* 0x0000000e05057212 */ /* 0x000fe200078e3cff */
[----:B------:R0:W-:Y:S02]  /*ab50*/  UTMALDG.3D [UR8], [UR4], desc[UR6] ;  /* 0x00000608040075b4 */ /* 0x0001e40008011000 */
[----:B0-----:R-:W-:Y:S01]  /*ab60*/  UMOV UR8, UR15 ;  /* 0x0000000f00087c82 */ /* 0x001fe20008000000 */
[----:B------:R-:W-:-:S02]  /*ab70*/  UMOV UR11, UR19 ;  /* 0x00000013000b7c82 */ /* 0x000fc40008000000 */
[----:B------:R0:W-:Y:S02]  /*ab80*/  UTMALDG.3D [UR8], [UR24], desc[UR6] ;  /* 0x00000608180075b4 */ /* 0x0001e40008011000 */
[----:B0-----:R-:W-:Y:S05]  /*ab90*/  @P3 BRA `(.L_x_297) ;  /* 0xfffffffc00483947 */ /* 0x001fea000383ffff */
.L_x_293:
[----:B------:R-:W-:Y:S05]  /*aba0*/  BSYNC B1 ;  /* 0x0000000000017941 */ /* 0x000fea0003800000 */
.L_x_292:
[----:B------:R-:W-:Y:S01]  /*abb0*/  LOP3.LUT P3, RZ, R13, 0xff, RZ, 0xc0, !PT ;  /* 0x000000ff0dff7812 */ /* 0x000fe2000786c0ff */
[----:B------:R-:W-:Y:S01]  /*abc0*/  IMAD.IADD R12, R3, 0x1, R12 ;  /* 0x00000001030c7824 */ /* 0x000fe200078e020c */
[----:B------:R-:W-:Y:S01]  /*abd0*/  IADD3 R16, P4, R16, UR20, RZ ;  /* 0x0000001410107c10 */ /* 0x000fe2000ff9e0ff */
[----:B------:R-:W-:Y:S01]  /*abe0*/  ULDC.64 UR4, c[0x0][0x650] ;  /* 0x0001940000047ab9 */ /* 0x000fe20000000a00 */
[----:B------:R-:W-:Y:S01]  /*abf0*/  BSSY B1, `(.L_x_298) ;  /* 0x000006a000017945 */ /* 0x000fe20003800000 */
[----:B------:R-:W-:Y:S01]  /*ac00*/  IMAD.MOV.U32 R9, RZ, RZ, -0x1 ;  /* 0xffffffffff097424 */ /* 0x000fe200078e00ff */
[----:B------:R-:W-:Y:S01]  /*ac10*/  ISETP.GT.U32.AND P1, PT, R12, 0x4, PT ;  /* 0x000000040c00780c */ /* 0x000fe20003f24070 */
[----:B------:R-:W-:Y:S01]  /*ac20*/  IMAD.MOV.U32 R8, RZ, RZ, -0x1 ;  /* 0xffffffffff087424 */ /* 0x000fe200078e00ff */
[----:B------:R-:W-:Y:S02]  /*ac30*/  IADD3.X R17, R17, UR13, RZ, P4, !PT ;  /* 0x0000000d11117c10 */ /* 0x000fe4000a7fe4ff */
[----:B------:R-:W-:-:S02]  /*ac40*/  ISETP.LT.U32.AND P1, PT, R3, 0x5, P1 ;  /* 0x000000050300780c */ /* 0x000fc40000f21070 */
[----:B------:R-:W-:Y:S01]  /*ac50*/  PRMT R13, RZ, 0x7610, R13 ;  /* 0x00007610ff0d7816 */ /* 0x000fe2000000000d */
[----:B------:R-:W0:Y:S01]  /*ac60*/  @P3 S2R R5, SR_CgaCtaId ;  /* 0x0000000000053919 */ /* 0x000e220000008800 */
[----:B------:R-:W-:-:S04]  /*ac70*/  @P3 MOV R4, 0x400 ;  /* 0x0000040000043802 */ /* 0x000fc80000000f00 */
[----:B0-----:R-:W-:Y:S01]  /*ac80*/  @P3 LEA R6, R5, R4, 0x18 ;  /* 0x0000000405063211 */ /* 0x001fe200078ec0ff */
[----:B------:R-:W-:-:S03]  /*ac90*/  IMAD.WIDE.U32 R4, R12, -0x33333333, RZ ;  /* 0xcccccccd0c047825 */ /* 0x000fc600078e00ff */
[----:B------:R0:W-:Y:S01]  /*aca0*/  @P3 SYNCS.ARRIVE.TRANS64.A1T0 RZ, [R6+URZ+0x68], RZ ;  /* 0x000068ff06ff39a7 */ /* 0x0001e2000810003f */
[----:B------:R-:W-:Y:S02]  /*acb0*/  ISETP.GE.U32.AND P3, PT, R3, 0x5, PT ;  /* 0x000000050300780c */ /* 0x000fe40003f66070 */
[----:B------:R-:W-:Y:S02]  /*acc0*/  SHF.R.U32.HI R7, RZ, 0x2, R5 ;  /* 0x00000002ff077819 */ /* 0x000fe40000011605 */
[----:B------:R-:W-:Y:S02]  /*acd0*/  SEL R5, RZ, 0x1, !P1 ;  /* 0x00000001ff057807 */ /* 0x000fe40004800000 */
[----:B------:R-:W-:Y:S01]  /*ace0*/  ISETP.GE.U32.AND P1, PT, R16, UR4, PT ;  /* 0x0000000410007c0c */ /* 0x000fe2000bf26070 */
[----:B------:R-:W-:Y:S01]  /*acf0*/  IMAD R12, R7, -0x5, R12 ;  /* 0xfffffffb070c7824 */ /* 0x000fe200078e020c */
[----:B------:R-:W-:Y:S02]  /*ad00*/  LOP3.LUT R0, R0, R5, RZ, 0x3c, !PT ;  /* 0x0000000500007212 */ /* 0x000fe400078e3cff */
[----:B------:R-:W-:-:S02]  /*ad10*/  ISETP.GE.U32.AND.EX P1, PT, R17, UR5, PT, P1 ;  /* 0x0000000511007c0c */ /* 0x000fc4000bf26110 */
[----:B------:R-:W-:Y:S02]  /*ad20*/  PRMT R4, RZ, 0x7610, R4 ;  /* 0x00007610ff047816 */ /* 0x000fe40000000004 */
[----:B------:R-:W-:Y:S01]  /*ad30*/  @P3 LOP3.LUT R0, R0, 0x1, R7, 0x78, !PT ;  /* 0x0000000100003812 */ /* 0x000fe200078e7807 */
[----:B------:R-:W-:-:S08]  /*ad40*/  IMAD.MOV.U32 R7, RZ, RZ, -0x1 ;  /* 0xffffffffff077424 */ /* 0x000fd000078e00ff */
[----:B0-----:R-:W-:Y:S05]  /*ad50*/  @P1 BRA `(.L_x_299) ;  /* 0x00000004004c1947 */ /* 0x001fea0003800000 */
[----:B------:R-:W-:Y:S01]  /*ad60*/  ULDC.64 UR4, c[0x0][0x628] ;  /* 0x00018a0000047ab9 */ /* 0x000fe20000000a00 */
[----:B------:R-:W0:Y:S01]  /*ad70*/  S2R R15, SR_CTAID.X ;  /* 0x00000000000f7919 */ /* 0x000e220000002500 */
[----:B------:R-:W-:Y:S01]  /*ad80*/  ISETP.NE.U32.AND P1, PT, RZ, UR4, PT ;  /* 0x00000004ff007c0c */ /* 0x000fe2000bf25070 */
[----:B------:R-:W-:Y:S01]  /*ad90*/  ULDC UR7, c[0x0][0x630] ;  /* 0x00018c0000077ab9 */ /* 0x000fe20000000800 */
[----:B------:R-:W-:Y:S01]  /*ada0*/  IMAD.MOV.U32 R4, RZ, RZ, R16 ;  /* 0x000000ffff047224 */ /* 0x000fe200078e0010 */
[----:B------:R-:W1:Y:S01]  /*adb0*/  S2R R14, SR_CTAID.Y ;  /* 0x00000000000e7919 */ /* 0x000e620000002600 */
[----:B------:R-:W-:Y:S01]  /*adc0*/  ISETP.NE.AND.EX P1, PT, RZ, UR5, PT, P1 ;  /* 0x00000005ff007c0c */ /* 0x000fe2000bf25310 */
[----:B------:R-:W-:-:S12]  /*add0*/  IMAD.MOV.U32 R5, RZ, RZ, R17 ;  /* 0x000000ffff057224 */ /* 0x000fd800078e0011 */
[----:B------:R-:W-:Y:S05]  /*ade0*/  @!P1 BRA `(.L_x_300) ;  /* 0x0000000000289947 */ /* 0x000fea0003800000 */
[----:B------:R-:W-:Y:S02]  /*adf0*/  ULDC UR6, c[0x0][0x634] ;  /* 0x00018d0000067ab9 */ /* 0x000fe40000000800 */
[----:B------:R-:W-:-:S05]  /*ae00*/  IADD3 R9, P1, R16, UR6, RZ ;  /* 0x0000000610097c10 */ /* 0x000fca000ff3e0ff */
[----:B------:R-:W-:-:S04]  /*ae10*/  IMAD.X R21, RZ, RZ, R17, P1 ;  /* 0x000000ffff157224 */ /* 0x000fc800008e0611 */
[----:B------:R-:W-:-:S04]  /*ae20*/  IMAD.WIDE.U32 R6, R21, UR4, RZ ;  /* 0x0000000415067c25 */ /* 0x000fc8000f8e00ff */
[----:B------:R-:W-:-:S04]  /*ae30*/  IMAD.WIDE.U32 R6, P1, R9, UR5, R6 ;  /* 0x0000000509067c25 */ /* 0x000fc8000f820006 */
[----:B------:R-:W-:-:S04]  /*ae40*/  IMAD.WIDE.U32 R8, R9, UR4, RZ ;  /* 0x0000000409087c25 */ /* 0x000fc8000f8e00ff */
[----:B------:R-:W-:Y:S01]  /*ae50*/  IMAD.X R5, RZ, RZ, RZ, P1 ;  /* 0x000000ffff057224 */ /* 0x000fe200008e06ff */
[----:B------:R-:W-:Y:S01]  /*ae60*/  IADD3 RZ, P1, R9, R6, RZ ;  /* 0x0000000609ff7210 */ /* 0x000fe20007f3e0ff */
[----:B------:R-:W-:-:S04]  /*ae70*/  IMAD.MOV.U32 R4, RZ, RZ, R7 ;  /* 0x000000ffff047224 */ /* 0x000fc800078e0007 */
[----:B------:R-:W-:-:S08]  /*ae80*/  IMAD.WIDE.U32.X R4, R21, UR5, R4, P1 ;  /* 0x0000000515047c25 */ /* 0x000fd000088e0404 */
.L_x_300:
[--C-:B------:R-:W-:Y:S01]  /*ae90*/  SHF.R.U64 R8, R4, UR7, R5.reuse ;  /* 0x0000000704087c19 */ /* 0x100fe20008001205 */
[----:B------:R-:W-:Y:S01]  /*aea0*/  ULDC.64 UR4, c[0x0][0x620] ;  /* 0x0001880000047ab9 */ /* 0x000fe20000000a00 */
[----:B------:R-:W-:Y:S01]  /*aeb0*/  SHF.R.U32.HI R4, RZ, UR7, R5 ;  /* 0x00000007ff047c19 */ /* 0x000fe20008011605 */
[----:B------:R-:W2:Y:S01]  /*aec0*/  LDC R24, c[0x0][0x144] ;  /* 0x00005100ff187b82 */ /* 0x000ea20000000800 */
[----:B------:R-:W-:Y:S01]  /*aed0*/  IADD3 R7, P1, RZ, -R8, RZ ;  /* 0x80000008ff077210 */ /* 0x000fe20007f3e0ff */
[----:B------:R-:W-:Y:S01]  /*aee0*/  ULDC.64 UR8, c[0x0][0x640] ;  /* 0x0001900000087ab9 */ /* 0x000fe20000000a00 */
[----:B0-----:R-:W-:Y:S01]  /*aef0*/  I2FP.F32.U32 R9, R15 ;  /* 0x0000000f00097245 */ /* 0x001fe20000201000 */
[----:B------:R-:W-:Y:S02]  /*af00*/  ULDC UR6, c[0x0][0x608] ;  /* 0x0001820000067ab9 */ /* 0x000fe40000000800 */
[----:B------:R-:W-:Y:S01]  /*af10*/  IMAD.X R4, RZ, RZ, ~R4, P1 ;  /* 0x000000ffff047224 */ /* 0x000fe200008e0e04 */
[----:B------:R-:W-:Y:S01]  /*af20*/  ISETP.NE.U32.AND P1, PT, RZ, UR8, PT ;  /* 0x00000008ff007c0c */ /* 0x000fe2000bf25070 */
[----:B------:R-:W0:Y:S02]  /*af30*/  LDC R21, c[0x0][0x148] ;  /* 0x00005200ff157b82 */ /* 0x000e240000000800 */
[----:B------:R-:W-:Y:S01]  /*af40*/  IMAD R6, R4, UR4, RZ ;  /* 0x0000000404067c24 */ /* 0x000fe2000f8e02ff */
[----:B------:R-:W-:Y:S01]  /*af50*/  ISETP.NE.AND.EX P1, PT, RZ, UR9, PT, P1 ;  /* 0x00000009ff007c0c */ /* 0x000fe2000bf25310 */
[----:B------:R-:W-:Y:S01]  /*af60*/  IMAD.WIDE.U32 R4, R7, UR4, R16 ;  /* 0x0000000407047c25 */ /* 0x000fe2000f8e0010 */
[----:B------:R-:W-:-:S03]  /*af70*/  ULDC UR4, c[0x0][0x150] ;  /* 0x0000540000047ab9 */ /* 0x000fc60000000800 */
[----:B------:R-:W-:Y:S02]  /*af80*/  IMAD R7, R7, UR5, R6 ;  /* 0x0000000507077c24 */ /* 0x000fe4000f8e0206 */
[----:B------:R-:W-:Y:S01]  /*af90*/  FMUL R6, R9, UR4 ;  /* 0x0000000409067c20 */ /* 0x000fe20008400000 */
[----:B------:R-:W-:Y:S01]  /*afa0*/  ULDC UR4, c[0x0][0x618] ;  /* 0x0001860000047ab9 */ /* 0x000fe20000000800 */
[----:B------:R-:W-:Y:S01]  /*afb0*/  ULDC UR5, c[0x0][0x154] ;  /* 0x0000550000057ab9 */ /* 0x000fe20000000800 */
[----:B------:R-:W-:-:S03]  /*afc0*/  IMAD.IADD R5, R5, 0x1, R7 ;  /* 0x0000000105057824 */ /* 0x000fc600078e0207 */
[----:B------:R-:W3:Y:S02]  /*afd0*/  F2I.U32.TRUNC.NTZ R6, R6 ;  /* 0x0000000600067305 */ /* 0x000ee4000020f000 */
[----:B------:R-:W-:Y:S02]  /*afe0*/  SHF.R.U64 R9, R4, UR4, R5 ;  /* 0x0000000404097c19 */ /* 0x000fe40008001205 */
[----:B-1----:R-:W-:-:S05]  /*aff0*/  I2FP.F32.U32 R4, R14 ;  /* 0x0000000e00047245 */ /* 0x002fca0000201000 */
[----:B------:R-:W-:Y:S01]  /*b000*/  FMUL R22, R4, UR5 ;  /* 0x0000000504167c20 */ /* 0x000fe20008400000 */
[----:B------:R-:W-:Y:S01]  /*b010*/  SHF.R.U32.HI R4, RZ, UR4, R5 ;  /* 0x00000004ff047c19 */ /* 0x000fe20008011605 */
[----:B------:R-:W-:-:S03]  /*b020*/  ULDC UR4, c[0x0][0x658] ;  /* 0x0001960000047ab9 */ /* 0x000fc60000000800 */
[--C-:B------:R-:W-:Y:S01]  /*b030*/  SHF.R.U64 R20, R9, UR6, R4.reuse ;  /* 0x0000000609147c19 */ /* 0x100fe20008001204 */
[----:B------:R-:W1:Y:S01]  /*b040*/  F2I.U32.TRUNC.NTZ R22, R22 ;  /* 0x0000001600167305 */ /* 0x000e62000020f000 */
[----:B------:R-:W-:Y:S01]  /*b050*/  SHF.R.U32.HI R5, RZ, UR6, R4 ;  /* 0x00000006ff057c19 */ /* 0x000fe20008011604 */
[----:B---3--:R-:W-:-:S03]  /*b060*/  IMAD.MOV R6, RZ, RZ, -R6 ;  /* 0x000000ffff067224 */ /* 0x008fc600078e0a06 */
[----:B------:R-:W-:Y:S01]  /*b070*/  SHF.R.U64 R18, R20, UR4, R5 ;  /* 0x0000000414127c19 */ /* 0x000fe20008001205 */
[----:B--2---:R-:W-:Y:S01]  /*b080*/  IMAD R15, R24, R6, R15 ;  /* 0x00000006180f7224 */ /* 0x004fe200078e020f */
[----:B------:R-:W-:-:S03]  /*b090*/  SHF.R.U32.HI R23, RZ, UR4, R5 ;  /* 0x00000004ff177c19 */ /* 0x000fc60008011605 */
[----:B------:R-:W-:Y:S02]  /*b0a0*/  IMAD.MOV.U32 R4, RZ, RZ, R18 ;  /* 0x000000ffff047224 */ /* 0x000fe400078e0012 */
[----:B------:R-:W-:Y:S01]  /*b0b0*/  IMAD.MOV.U32 R5, RZ, RZ, R23 ;  /* 0x000000ffff057224 */ /* 0x000fe200078e0017 */
[----:B-1----:R-:W-:Y:S06]  /*b0c0*/  @!P1 BRA `(.L_x_301) ;  /* 0x0000000000289947 */ /* 0x002fec0003800000 */
[----:B------:R-:W-:Y:S02]  /*b0d0*/  ULDC UR4, c[0x0][0x64c] ;  /* 0x0001930000047ab9 */ /* 0x000fe40000000800 */
[----:B------:R-:W-:-:S05]  /*b0e0*/  IADD3 R5, P1, R18, UR4, RZ ;  /* 0x0000000412057c10 */ /* 0x000fca000ff3e0ff */
[----:B------:R-:W-:-:S04]  /*b0f0*/  IMAD.X R23, RZ, RZ, R23, P1 ;  /* 0x000000ffff177224 */ /* 0x000fc800008e0617 */
[----:B------:R-:W-:-:S04]  /*b100*/  IMAD.WIDE.U32 R6, R23, UR8, RZ ;  /* 0x0000000817067c25 */ /* 0x000fc8000f8e00ff */
[----:B------:R-:W-:-:S04]  /*b110*/  IMAD.WIDE.U32 R6, P1, R5, UR9, R6 ;  /* 0x0000000905067c25 */ /* 0x000fc8000f820006 */
[----:B------:R-:W-:-:S04]  /*b120*/  IMAD.WIDE.U32 R4, R5, UR8, RZ ;  /* 0x0000000805047c25 */ /* 0x000fc8000f8e00ff */
[----:B------:R-:W-:Y:S01]  /*b130*/  IMAD.MOV.U32 R4, RZ, RZ, R7 ;  /* 0x000000ffff047224 */ /* 0x000fe200078e0007 */
[----:B------:R-:W-:Y:S01]  /*b140*/  IADD3 RZ, P3, R5, R6, RZ ;  /* 0x0000000605ff7210 */ /* 0x000fe20007f7e0ff */
[----:B------:R-:W-:-:S04]  /*b150*/  IMAD.X R5, RZ, RZ, RZ, P1 ;  /* 0x000000ffff057224 */ /* 0x000fc800008e06ff */
[----:B------:R-:W-:-:S08]  /*b160*/  IMAD.WIDE.U32.X R4, R23, UR9, R4, P3 ;  /* 0x0000000917047c25 */ /* 0x000fd000098e0404 */
.L_x_301:
[----:B------:R-:W-:Y:S01]  /*b170*/  ISETP.NE.AND P1, PT, R2, 0x1, PT ;  /* 0x000000010200780c */ /* 0x000fe20003f25270 */
[----:B------:R-:W-:Y:S01]  /*b180*/  ULDC UR4, c[0x0][0x648] ;  /* 0x0001920000047ab9 */ /* 0x000fe20000000800 */
[----:B------:R-:W-:Y:S01]  /*b190*/  LOP3.LUT R20, R20, UR17, RZ, 0xc0, !PT ;  /* 0x0000001114147c12 */ /* 0x000fe2000f8ec0ff */
[----:B------:R-:W-:Y:S01]  /*b1a0*/  IMAD.MOV R22, RZ, RZ, -R22 ;  /* 0x000000ffff167224 */ /* 0x000fe200078e0a16 */
[----:B------:R-:W-:Y:S01]  /*b1b0*/  SHF.R.U64 R5, R4, UR4, R5 ;  /* 0x0000000404057c19 */ /* 0x000fe20008001205 */
[----:B------:R-:W-:Y:S01]  /*b1c0*/  ULDC UR4, c[0x0][0x638] ;  /* 0x00018e0000047ab9 */ /* 0x000fe20000000800 */
[----:B------:R-:W-:Y:S01]  /*b1d0*/  LOP3.LUT R9, R9, UR16, RZ, 0xc0, !PT ;  /* 0x0000001009097c12 */ /* 0x000fe2000f8ec0ff */
[----:B------:R-:W-:Y:S01]  /*b1e0*/  ULDC UR5, c[0x0][0x610] ;  /* 0x0001840000057ab9 */ /* 0x000fe20000000800 */
[----:B------:R-:W-:Y:S02]  /*b1f0*/  IMAD.MOV.U32 R4, RZ, RZ, 0x1 ;  /* 0x00000001ff047424 */ /* 0x000fe400078e00ff */
[----:B------:R-:W-:-:S02]  /*b200*/  IMAD.MOV R7, RZ, RZ, -R5 ;  /* 0x000000ffff077224 */ /* 0x000fc400078e0a05 */
[----:B------:R-:W-:Y:S02]  /*b210*/  IMAD R20, R5, UR18, R20 ;  /* 0x0000001205147c24 */ /* 0x000fe4000f8e0214 */
[----:B0-----:R-:W-:Y:S02]  /*b220*/  @P1 IMAD R15, R21, R22, R14 ;  /* 0x00000016150f1224 */ /* 0x001fe400078e020e */
[----:B------:R-:W-:Y:S01]  /*b230*/  IMAD R18, R7, UR4, R18 ;  /* 0x0000000407127c24 */ /* 0x000fe2000f8e0212 */
[----:B------:R-:W-:Y:S01]  /*b240*/  ULDC UR4, c[0x0][0x600] ;  /* 0x0001800000047ab9 */ /* 0x000fe20000000800 */
[----:B------:R-:W-:Y:S02]  /*b250*/  IMAD R15, R20, UR5, R15 ;  /* 0x00000005140f7c24 */ /* 0x000fe4000f8e020f */
[----:B------:R-:W-:-:S05]  /*b260*/  IMAD R18, R18, UR4, R9 ;  /* 0x0000000412127c24 */ /* 0x000fca000f8e0209 */
[----:B------:R-:W-:Y:S02]  /*b270*/  SEL R9, R18, R15, !P1 ;  /* 0x0000000f12097207 */ /* 0x000fe40004800000 */
[----:B------:R-:W-:-:S07]  /*b280*/  SEL R7, R15, R18, !P1 ;  /* 0x000000120f077207 */ /* 0x000fce0004800000 */
.L_x_299:
[----:B------:R-:W-:Y:S05]  /*b290*/  BSYNC B1 ;  /* 0x0000000000017941 */ /* 0x000fea0003800000 */
.L_x_298:
[----:B------:R-:W-:-:S13]  /*b2a0*/  LOP3.LUT P1, RZ, R4, 0xff, RZ, 0xc0, !PT ;  /* 0x000000ff04ff7812 */ /* 0x000fda000782c0ff */
[----:B------:R-:W-:Y:S05]  /*b2b0*/  @P1 BRA `(.L_x_302) ;  /* 0xfffffff4004c1947 */ /* 0x000fea000383ffff */
[----:B------:R-:W-:Y:S05]  /*b2c0*/  BSYNC B0 ;  /* 0x0000000000007941 */ /* 0x000fea0003800000 */
.L_x_290:
[----:B------:R-:W-:-:S03]  /*b2d0*/  UMOV UR4, 0xffffffff ;  /* 0xffffffff00047882 */ /* 0x000fc60000000000 */
[----:B------:R-:W-:Y:S05]  /*b2e0*/  BRA.DIV UR4, `(.L_x_303) ;  /* 0x00000006043c7947 */ /* 0x000fea000b800000 */
[----:B------:R-:W-:-:S13]  /*b2f0*/  ELECT P6, URZ, PT ;  /* 0x00000000003f782f */ /* 0x000fda00038c0000 */
.L_x_318:
[----:B------:R-:W-:Y:S04]  /*b300*/  BSSY B0, `(.L_x_304) ;  /* 0x0000034000007945 */ /* 0x000fe80003800000 */
[----:B------:R-:W-:Y:S05]  /*b310*/  @!P6 BRA `(.L_x_305) ;  /* 0x0000000000c8e947 */ /* 0x000fea0003800000 */
[----:B------:R-:W-:-:S04]  /*b320*/  LOP3.LUT R19, R19, 0x2, RZ, 0xfc, !PT ;  /* 0x0000000213137812 */ /* 0x000fc800078efcff */
[----:B------:R-:W-:-:S13]  /*b330*/  ISETP.NE.AND P0, PT, R19, 0x3, PT ;  /* 0x000000031300780c */ /* 0x000fda0003f05270 */
[----:B------:R-:W-:Y:S05]  /*b340*/  @!P0 BRA `(.L_x_306) ;  /* 0x0000000000048947 */ /* 0x000fea0003800000 */
[----:B------:R-:W-:Y:S01]  /*b350*/  BPT.TRAP 0x1 ;  /* 0x000000040000795c */ /* 0x000fe20000300000 */
.L_x_306:
[----:B------:R-:W0:Y:S01]  /*b360*/  S2R R3, SR_CgaCtaId ;  /* 0x0000000000037919 */ /* 0x000e220000008800 */
[----:B------:R-:W-:-:S04]  /*b370*/  MOV R2, 0x400 ;  /* 0x0000040000027802 */ /* 0x000fc80000000f00 */
[----:B0-----:R-:W-:Y:S02]  /*b380*/  LEA R3, R3, R2, 0x18 ;  /* 0x0000000203037211 */ /* 0x001fe400078ec0ff */
[----:B------:R-:W-:-:S03]  /*b390*/  SHF.L.U32 R2, R0, 0x1f, RZ ;  /* 0x0000001f00027819 */ /* 0x000fc600000006ff */
[----:B------:R-:W-:-:S04]  /*b3a0*/  VIADD R3, R3, 0x28 ;  /* 0x0000002803037836 */ /* 0x000fc80000000000 */
[C---:B------:R-:W-:Y:S02]  /*b3b0*/  IMAD R7, R12.reuse, 0x8, R3 ;  /* 0x000000080c077824 */ /* 0x040fe400078e0203 */
[----:B------:R-:W-:Y:S02]  /*b3c0*/  VIADD R12, R12, 0x1 ;  /* 0x000000010c0c7836 */ /* 0x000fe40000000000 */
[----:B------:R-:W0:Y:S03]  /*b3d0*/  SYNCS.PHASECHK.TRANS64.TRYWAIT P0, [R7+URZ], R2 ;  /* 0x00000002070075a7 */ /* 0x000e26000800017f */
[----:B------:R-:W-:-:S04]  /*b3e0*/  ISETP.NE.AND P1, PT, R12, 0x5, PT ;  /* 0x000000050c00780c */ /* 0x000fc80003f25270 */
[----:B------:R-:W-:Y:S02]  /*b3f0*/  SEL R5, RZ, 0x1, P1 ;  /* 0x00000001ff057807 */ /* 0x000fe40000800000 */
[----:B------:R-:W-:Y:S02]  /*b400*/  SEL R12, R12, RZ, P1 ;  /* 0x000000ff0c0c7207 */ /* 0x000fe40000800000 */
[----:B------:R-:W-:-:S03]  /*b410*/  LOP3.LUT R5, R0, R5, RZ, 0x3c, !PT ;  /* 0x0000000500057212 */ /* 0x000fc600078e3cff */
[----:B------:R-:W-:Y:S01]  /*b420*/  IMAD R9, R12, 0x8, R3 ;  /* 0x000000080c097824 */ /* 0x000fe200078e0203 */
[----:B------:R-:W-:Y:S01]  /*b430*/  SHF.L.U32 R4, R5, 0x1f, RZ ;  /* 0x0000001f05047819 */ /* 0x000fe200000006ff */
[----:B0-----:R-:W-:Y:S06]  /*b440*/  @!P0 BRA `(.L_x_307) ;  /* 0x0000000400048947 */ /* 0x001fec0003800000 */
.L_x_319:
[----:B------:R-:W1:Y:S01]  /*b450*/  SYNCS.PHASECHK.TRANS64.TRYWAIT P0, [R9+URZ], R4 ;  /* 0x00000004090075a7 */ /* 0x000e62000800017f */
[----:B------:R-:W-:-:S05]  /*b460*/  VIADD R0, R12, 0x1 ;  /* 0x000000010c007836 */ /* 0x000fca0000000000 */
[----:B------:R-:W-:-:S04]  /*b470*/  ISETP.NE.AND P1, PT, R0, 0x5, PT ;  /* 0x000000050000780c */ /* 0x000fc80003f25270 */
[----:B0-----:R-:W-:Y:S02]  /*b480*/  SEL R2, RZ, 0x1, P1 ;  /* 0x00000001ff027807 */ /* 0x001fe40000800000 */
[----:B------:R-:W-:Y:S02]  /*b490*/  SEL R0, R0, RZ, P1 ;  /* 0x000000ff00007207 */ /* 0x000fe40000800000 */
[----:B------:R-:W-:-:S03]  /*b4a0*/  LOP3.LUT R7, R5, R2, RZ, 0x3c, !PT ;  /* 0x0000000205077212 */ /* 0x000fc600078e3cff */
[----:B------:R-:W-:Y:S01]  /*b4b0*/  IMAD R6, R0, 0x8, R3 ;  /* 0x0000000800067824 */ /* 0x000fe200078e0203 */
[----:B------:R-:W-:Y:S01]  /*b4c0*/  SHF.L.U32 R5, R7, 0x1f, RZ ;  /* 0x0000001f07057819 */ /* 0x000fe200000006ff */
[----:B-1----:R-:W-:Y:S06]  /*b4d0*/  @!P0 BRA `(.L_x_308) ;  /* 0x0000000000f48947 */ /* 0x002fec0003800000 */
.L_x_320:
[----:B------:R-:W1:Y:S01]  /*b4e0*/  SYNCS.PHASECHK.TRANS64.TRYWAIT P0, [R6+URZ], R5 ;  /* 0x00000005060075a7 */ /* 0x000e62000800017f */
[----:B------:R-:W-:-:S05]  /*b4f0*/  VIADD R0, R0, 0x1 ;  /* 0x0000000100007836 */ /* 0x000fca0000000000 */
[----:B------:R-:W-:-:S04]  /*b500*/  ISETP.NE.AND P1, PT, R0, 0x5, PT ;  /* 0x000000050000780c */ /* 0x000fc80003f25270 */
[----:B------:R-:W-:Y:S02]  /*b510*/  SEL R2, RZ, 0x1, P1 ;  /* 0x00000001ff027807 */ /* 0x000fe40000800000 */
[----:B------:R-:W-:Y:S02]  /*b520*/  SEL R0, R0, RZ, P1 ;  /* 0x000000ff00007207 */ /* 0x000fe40000800000 */
[----:B------:R-:W-:-:S03]  /*b530*/  LOP3.LUT R7, R7, R2, RZ, 0x3c, !PT ;  /* 0x0000000207077212 */ /* 0x000fc600078e3cff */
[----:B0-----:R-:W-:Y:S01]  /*b540*/  IMAD R9, R0, 0x8, R3 ;  /* 0x0000000800097824 */ /* 0x001fe200078e0203 */
[----:B------:R-:W-:Y:S01]  /*b550*/  SHF.L.U32 R4, R7, 0x1f, RZ ;  /* 0x0000001f07047819 */ /* 0x000fe200000006ff */
[----:B-1----:R-:W-:Y:S06]  /*b560*/  @!P0 BRA `(.L_x_309) ;  /* 0x0000000000e48947 */ /* 0x002fec0003800000 */
.L_x_321:
[----:B------:R-:W1:Y:S01]  /*b570*/  SYNCS.PHASECHK.TRANS64.TRYWAIT P0, [R9+URZ], R4 ;  /* 0x00000004090075a7 */ /* 0x000e62000800017f */
[----:B------:R-:W-:-:S05]  /*b580*/  VIADD R0, R0, 0x1 ;  /* 0x0000000100007836 */ /* 0x000fca0000000000 */
[----:B------:R-:W-:-:S04]  /*b590*/  ISETP.NE.AND P1, PT, R0, 0x5, PT ;  /* 0x000000050000780c */ /* 0x000fc80003f25270 */
[----:B------:R-:W-:Y:S02]  /*b5a0*/  SEL R2, RZ, 0x1, P1 ;  /* 0x00000001ff027807 */ /* 0x000fe40000800000 */
[----:B------:R-:W-:Y:S02]  /*b5b0*/  SEL R0, R0, RZ, P1 ;  /* 0x000000ff00007207 */ /* 0x000fe40000800000 */
[----:B------:R-:W-:Y:S01]  /*b5c0*/  LOP3.LUT R2, R7, R2, RZ, 0x3c, !PT ;  /* 0x0000000207027212 */ /* 0x000fe200078e3cff */
[----:B-1----:R-:W-:Y:S06]  /*b5d0*/  @!P0 BRA `(.L_x_310) ;  /* 0x0000000000dc8947 */ /* 0x002fec0003800000 */
.L_x_322:
[----:B------:R-:W-:Y:S01]  /*b5e0*/  IMAD R3, R0, 0x8, R3 ;  /* 0x0000000800037824 */ /* 0x000fe200078e0203 */
[----:B------:R-:W-:-:S07]  /*b5f0*/  SHF.L.U32 R0, R2, 0x1f, RZ ;  /* 0x0000001f02007819 */ /* 0x000fce00000006ff */
.L_x_311:
[----:B--2---:R2:W3:Y:S02]  /*b600*/  SYNCS.PHASECHK.TRANS64.TRYWAIT P0, [R3+URZ], R0 ;  /* 0x00000000030075a7 */ /* 0x0044e4000800017f */
[----:B---3--:R-:W-:Y:S05]  /*b610*/  @!P0 NANOSLEEP.SYNCS 0x989680 ;  /* 0x009896800000895d */ /* 0x008fea0003900000 */
[----:B------:R-:W3:Y:S02]  /*b620*/  @!P0 SYNCS.PHASECHK.TRANS64 P0, [R3+URZ], R0 ;  /* 0x00000000030085a7 */ /* 0x000ee4000800007f */
[----:B---3--:R-:W-:Y:S05]  /*b630*/  @!P0 BRA `(.L_x_311) ;  /* 0xfffffffc00f08947 */ /* 0x008fea000383ffff */
.L_x_305:
[----:B------:R-:W-:Y:S05]  /*b640*/  BSYNC B0 ;  /* 0x0000000000007941 */ /* 0x000fea0003800000 */
.L_x_304:
[----:B------:R-:W-:Y:S05]  /*b650*/  EXIT ;  /* 0x000000000000794d */ /* 0x000fea0003800000 */
.L_x_17:
[----:B---3--:R3:W4:Y:S02]  /*b660*/  SYNCS.PHASECHK.TRANS64.TRYWAIT P1, [R3+URZ], R0 ;  /* 0x00000000030075a7 */ /* 0x008724000802017f */
[----:B----4-:R-:W-:Y:S05]  /*b670*/  @!P1 NANOSLEEP.SYNCS 0x989680 ;  /* 0x009896800000995d */ /* 0x010fea0003900000 */
[----:B------:R-:W4:Y:S02]  /*b680*/  @!P1 SYNCS.PHASECHK.TRANS64 P1, [R3+URZ], R0 ;  /* 0x00000000030095a7 */ /* 0x000f24000802007f */
[----:B----4-:R-:W-:Y:S05]  /*b690*/  @!P1 BRA `(.L_x_17) ;  /* 0xfffffffc00f09947 */ /* 0x010fea000383ffff */
[----:B------:R-:W-:Y:S05]  /*b6a0*/  BRA `(.L_x_16) ;  /* 0xffffff5800e07947 */ /* 0x000fea000383ffff */
.L_x_22:
[----:B-1----:R-:W-:-:S04]  /*b6b0*/  IMAD.U32 R4, RZ, RZ, UR8 ;  /* 0x00000008ff047e24 */ /* 0x002fc8000f8e00ff */
[----:B------:R1:W2:Y:S03]  /*b6c0*/  SYNCS.PHASECHK.TRANS64.TRYWAIT P1, [R4+URZ], R3 ;  /* 0x00000003040075a7 */ /* 0x0002a6000802017f */
[----:B--2---:R-:W-:Y:S05]  /*b6d0*/  @!P1 NANOSLEEP.SYNCS 0x989680 ;  /* 0x009896800000995d */ /* 0x004fea0003900000 */
[----:B------:R-:W2:Y:S02]  /*b6e0*/  @!P1 SYNCS.PHASECHK.TRANS64 P1, [R4+URZ], R3 ;  /* 0x00000003040095a7 */ /* 0x000ea4000802007f */
[----:B--2---:R-:W-:Y:S05]  /*b6f0*/  @!P1 BRA `(.L_x_22) ;  /* 0xfffffffc00ec9947 */ /* 0x004fea000383ffff */
[----:B------:R-:W-:Y:S05]  /*b700*/  BRA `(.L_x_21) ;  /* 0xffffff5c00cc7947 */ /* 0x000fea000383ffff */
.L_x_291:
[----:B------:R-:W-:Y:S01]  /*b710*/  BSSY B1, `(.L_x_312) ;  /* 0x0000006000017945 */ /* 0x000fe20003800000 */
[----:B------:R-:W-:-:S07]  /*b720*/  IMAD.MOV.U32 R15, RZ, RZ, -0x1 ;  /* 0xffffffffff0f7424 */ /* 0x000fce00078e00ff */
[----:B------:R-:W-:Y:S05]  /*b730*/  WARPSYNC.COLLECTIVE R15, `(.L_x_313) ;  /* 0x000000000f0c7348 */ /* 0x000fea0003c00000 */
[----:B------:R-:W-:Y:S02]  /*b740*/  ELECT P6, UR62, PT ;  /* 0x00000000003e782f */ /* 0x000fe400038c0000 */
[----:B------:R-:W-:Y:S01]  /*b750*/  MOV R14, UR62 ;  /* 0x0000003e000e7c02 */ /* 0x000fe20008000f00 */
[----:B------:R-:W-:Y:S10]  /*b760*/  ENDCOLLECTIVE ;  /* 0x000000000000791b */ /* 0x000ff40003800000 */
.L_x_313:
[----:B------:R-:W-:Y:S05]  /*b770*/  BSYNC B1 ;  /* 0x0000000000017941 */ /* 0x000fea0003800000 */
.L_x_312:
[----:B------:R-:W-:Y:S05]  /*b780*/  BRA `(.L_x_314) ;  /* 0xfffffff000247947 */ /* 0x000fea000383ffff */
.L_x_294:
[----:B0-----:R0:W1:Y:S02]  /*b790*/  SYNCS.PHASECHK.TRANS64.TRYWAIT P1, [R14+URZ+0x28], R7 ;  /* 0x000028070e0075a7 */ /* 0x001064000802017f */
[----:B-1----:R-:W-:Y:S05]  /*b7a0*/  @!P1 NANOSLEEP.SYNCS 0x989680 ;  /* 0x009896800000995d */ /* 0x002fea0003900000 */
[----:B------:R-:W1:Y:S02]  /*b7b0*/  @!P1 SYNCS.PHASECHK.TRANS64 P1, [R14+URZ+0x28], R7 ;  /* 0x000028070e0095a7 */ /* 0x000e64000802007f */
[----:B-1----:R-:W-:Y:S05]  /*b7c0*/  @!P1 BRA `(.L_x_294) ;  /* 0xfffffffc00f09947 */ /* 0x002fea000383ffff */
[----:B------:R-:W-:Y:S05]  /*b7d0*/  BRA `(.L_x_315) ;  /* 0xfffffff000587947 */ /* 0x000fea000383ffff */
.L_x_303:
[----:B------:R-:W-:Y:S01]  /*b7e0*/  BSSY B0, `(.L_x_316) ;  /* 0x0000006000007945 */ /* 0x000fe20003800000 */
[----:B------:R-:W-:-:S07]  /*b7f0*/  IMAD.MOV.U32 R15, RZ, RZ, -0x1 ;  /* 0xffffffffff0f7424 */ /* 0x000fce00078e00ff */
[----:B------:R-:W-:Y:S05]  /*b800*/  WARPSYNC.COLLECTIVE R15, `(.L_x_317) ;  /* 0x000000000f0c7348 */ /* 0x000fea0003c00000 */
[----:B------:R-:W-:Y:S02]  /*b810*/  ELECT P6, UR62, PT ;  /* 0x00000000003e782f */ /* 0x000fe400038c0000 */
[----:B------:R-:W-:Y:S01]  /*b820*/  MOV R14, UR62 ;  /* 0x0000003e000e7c02 */ /* 0x000fe20008000f00 */
[----:B------:R-:W-:Y:S10]  /*b830*/  ENDCOLLECTIVE ;  /* 0x000000000000791b */ /* 0x000ff40003800000 */
.L_x_317:
[----:B------:R-:W-:Y:S05]  /*b840*/  BSYNC B0 ;  /* 0x0000000000007941 */ /* 0x000fea0003800000 */
.L_x_316:
[----:B------:R-:W-:Y:S05]  /*b850*/  BRA `(.L_x_318) ;  /* 0xfffffff800a87947 */ /* 0x000fea000383ffff */
.L_x_307:
[----:B0-----:R0:W1:Y:S02]  /*b860*/  SYNCS.PHASECHK.TRANS64.TRYWAIT P0, [R7+URZ], R2 ;  /* 0x00000002070075a7 */ /* 0x001064000800017f */
[----:B-1----:R-:W-:Y:S05]  /*b870*/  @!P0 NANOSLEEP.SYNCS 0x989680 ;  /* 0x009896800000895d */ /* 0x002fea0003900000 */
[----:B------:R-:W1:Y:S02]  /*b880*/  @!P0 SYNCS.PHASECHK.TRANS64 P0, [R7+URZ], R2 ;  /* 0x00000002070085a7 */ /* 0x000e64000800007f */
[----:B-1----:R-:W-:Y:S05]  /*b890*/  @!P0 BRA `(.L_x_307) ;  /* 0xfffffffc00f08947 */ /* 0x002fea000383ffff */
[----:B------:R-:W-:Y:S05]  /*b8a0*/  BRA `(.L_x_319) ;  /* 0xfffffff800e87947 */ /* 0x000fea000383ffff */
.L_x_308:
[----:B0-----:R0:W1:Y:S02]  /*b8b0*/  SYNCS.PHASECHK.TRANS64.TRYWAIT P0, [R9+URZ], R4 ;  /* 0x00000004090075a7 */ /* 0x001064000800017f */
[----:B-1----:R-:W-:Y:S05]  /*b8c0*/  @!P0 NANOSLEEP.SYNCS 0x989680 ;  /* 0x009896800000895d */ /* 0x002fea0003900000 */
[----:B------:R-:W1:Y:S02]  /*b8d0*/  @!P0 SYNCS.PHASECHK.TRANS64 P0, [R9+URZ], R4 ;  /* 0x00000004090085a7 */ /* 0x000e64000800007f */
[----:B-1----:R-:W-:Y:S05]  /*b8e0*/  @!P0 BRA `(.L_x_308) ;  /* 0xfffffffc00f08947 */ /* 0x002fea000383ffff */
[----:B------:R-:W-:Y:S05]  /*b8f0*/  BRA `(.L_x_320) ;  /* 0xfffffff800f87947 */ /* 0x000fea000383ffff */
.L_x_309:
[----:B0-----:R0:W1:Y:S02]  /*b900*/  SYNCS.PHASECHK.TRANS64.TRYWAIT P0, [R6+URZ], R5 ;  /* 0x00000005060075a7 */ /* 0x001064000800017f */
[----:B-1----:R-:W-:Y:S05]  /*b910*/  @!P0 NANOSLEEP.SYNCS 0x989680 ;  /* 0x009896800000895d */ /* 0x002fea0003900000 */
[----:B------:R-:W1:Y:S02]  /*b920*/  @!P0 SYNCS.PHASECHK.TRANS64 P0, [R6+URZ], R5 ;  /* 0x00000005060085a7 */ /* 0x000e64000800007f */
[----:B-1----:R-:W-:Y:S05]  /*b930*/  @!P0 BRA `(.L_x_309) ;  /* 0xfffffffc00f08947 */ /* 0x002fea000383ffff */
[----:B------:R-:W-:Y:S05]  /*b940*/  BRA `(.L_x_321) ;  /* 0xfffffffc00087947 */ /* 0x000fea000383ffff */
.L_x_310:
[----:B-1----:R1:W2:Y:S02]  /*b950*/  SYNCS.PHASECHK.TRANS64.TRYWAIT P0, [R9+URZ], R4 ;  /* 0x00000004090075a7 */ /* 0x0022a4000800017f */
[----:B--2---:R-:W-:Y:S05]  /*b960*/  @!P0 NANOSLEEP.SYNCS 0x989680 ;  /* 0x009896800000895d */ /* 0x004fea0003900000 */
[----:B------:R-:W2:Y:S02]  /*b970*/  @!P0 SYNCS.PHASECHK.TRANS64 P0, [R9+URZ], R4 ;  /* 0x00000004090085a7 */ /* 0x000ea4000800007f */
[----:B--2---:R-:W-:Y:S05]  /*b980*/  @!P0 BRA `(.L_x_310) ;  /* 0xfffffffc00f08947 */ /* 0x004fea000383ffff */
[----:B------:R-:W-:Y:S05]  /*b990*/  BRA `(.L_x_322) ;  /* 0xfffffffc00107947 */ /* 0x000fea000383ffff */
.L_x_323:
[----:B------:R-:W-:-:S00]  /*b9a0*/  BRA `(.L_x_323) ;  /* 0xfffffffc00fc7947 */ /* 0x000fc0000383ffff */
[----:B------:R-:W-:-:S00]  /*b9b0*/  NOP ;  /* 0x0000000000007918 */ /* 0x000fc00000000000 */
        /* <DEDUP_REMOVED lines=12> */
.L_x_324:


//--------------------- .nv.global.init           --------------------------
	.section	.nv.global.init,"aw",@progbits
.nv.global.init:
	.type		$str$22,@object
	.size		$str$22,($str$23 - $str$22)
$str$22:
        /*0000*/ 	.byte	0x6b, 0x5f, 0x74, 0x69, 0x6c, 0x65, 0x5f, 0x63, 0x6f, 0x75, 0x6e, 0x74, 0x20, 0x3e, 0x3d, 0x20
        /*0010*/ 	.byte	0x31, 0x00
	.type		$str$23,@object
	.size		$str$23,(__unnamed_1 - $str$23)
$str$23:
        /*0012*/ 	.byte	0x2f, 0x74, 0x6d, 0x70, 0x2f, 0x63, 0x75, 0x74, 0x6c, 0x61, 0x73, 0x73, 0x5f, 0x73, 0x77, 0x65
        /*0022*/ 	.byte	0x65, 0x70, 0x5f, 0x73, 0x72, 0x63, 0x2f, 0x69, 0x6e, 0x63, 0x6c, 0x75, 0x64, 0x65, 0x2f, 0x63
        /*0032*/ 	.byte	0x75, 0x74, 0x6c, 0x61, 0x73, 0x73, 0x2f, 0x67, 0x65, 0x6d, 0x6d, 0x2f, 0x63, 0x6f, 0x6c, 0x6c
        /*0042*/ 	.byte	0x65, 0x63, 0x74, 0x69, 0x76, 0x65, 0x2f, 0x73, 0x6d, 0x39, 0x30, 0x5f, 0x6d, 0x6d, 0x61, 0x5f
        /*0052*/ 	.byte	0x74, 0x6d, 0x61, 0x5f, 0x67, 0x6d, 0x6d, 0x61, 0x5f, 0x73, 0x73, 0x5f, 0x77, 0x61, 0x72, 0x70
        /*0062*/ 	.byte	0x73, 0x70, 0x65, 0x63, 0x69, 0x61, 0x6c, 0x69, 0x7a, 0x65, 0x64, 0x2e, 0x68, 0x70, 0x70, 0x00
	.type		__unnamed_1,@object
	.size		__unnamed_1,(.L_0 - __unnamed_1)
__unnamed_1:
        /*0072*/ 	.byte	0x76, 0x6f, 0x69, 0x64, 0x20, 0x63, 0x75, 0x74, 0x6c, 0x61, 0x73, 0x73, 0x3a, 0x3a, 0x67, 0x65
        /* <DEDUP_REMOVED lines=179> */
        /*0bb2*/ 	.byte	0x3a, 0x3a, 0x69, 0x64, 0x65, 0x6e, 0x74, 0x69, 0x74, 0x79, 0x5d, 0x00
.L_0:


//--------------------- .nv.shared._ZN7cutlass13device_kernelINS_4gemm6kernel13GemmUniversalIN4cute5tupleIJiiiiEEENS1_10collective13CollectiveMmaINS1_34MainloopSm90TmaGmmaWarpSpecializedILi5ENS5_IJNS4_1CILi1EEESB_SB_EEENS1_35KernelTmaWarpSpecializedCooperativeEEENS5_IJNSA_ILi128EEENSA_ILi256EEENSA_ILi64EEEEEENS_6half_tENS5_IJlSB_lEEESJ_SK_NS4_8TiledMMAINS4_8MMA_AtomIJNS4_4SM904GMMA26MMA_64x256x16_F32F16F16_SSILNSO_5MajorE0ELSQ_0ELNSO_7ScaleInE1ELSR_1EEEEEENS4_6LayoutINS5_IJNSA_ILi2EEESB_SB_EEENS5_IJSB_NSA_ILi0EEESX_EEEEENS5_IJNS4_10UnderscoreES10_S10_EEEEENS4_13SM90_TMA_LOADENS4_14ComposedLayoutINS4_7SwizzleILi3ELi4ELi3EEENS4_18smem_ptr_flag_bitsILi16EEENSU_INS5_IJNSA_ILi8EEESH_EEENS5_IJSH_SB_EEEEEEEvNS4_8identityES13_S1D_vS1E_EENS_8epilogue10collective6detail29Sm90TmaWarpSpecializedAdapterINS1H_15DefaultEpilogueISJ_SK_SK_NS1G_6thread17LinearCombinationISJ_Li1EffLNS1L_9ScaleType4KindE0ELNS_15FloatRoundStyleE2ESJ_EENS1_15EpilogueDefaultEEEEEvvEEEEvNT_6ParamsE --------------------------
	.section	.nv.shared._ZN7cutlass13device_kernelINS_4gemm6kernel13GemmUniversalIN4cute5tupleIJiiiiEEENS1_10collective13CollectiveMmaINS1_34MainloopSm90TmaGmmaWarpSpecializedILi5ENS5_IJNS4_1CILi1EEESB_SB_EEENS1_35KernelTmaWarpSpecializedCooperativeEEENS5_IJNSA_ILi128EEENSA_ILi256EEENSA_ILi64EEEEEENS_6half_tENS5_IJlSB_lEEESJ_SK_NS4_8TiledMMAINS4_8MMA_AtomIJNS4_4SM904GMMA26MMA_64x256x16_F32F16F16_SSILNSO_5MajorE0ELSQ_0ELNSO_7ScaleInE1ELSR_1EEEEEENS4_6LayoutINS5_IJNSA_ILi2EEESB_SB_EEENS5_IJSB_NSA_ILi0EEESX_EEEEENS5_IJNS4_10UnderscoreES10_S10_EEEEENS4_13SM90_TMA_LOADENS4_14ComposedLayoutINS4_7SwizzleILi3ELi4ELi3EEENS4_18smem_ptr_flag_bitsILi16EEENSU_INS5_IJNSA_ILi8EEESH_EEENS5_IJSH_SB_EEEEEEEvNS4_8identityES13_S1D_vS1E_EENS_8epilogue10collective6detail29Sm90TmaWarpSpecializedAdapterINS1H_15DefaultEpilogueISJ_SK_SK_NS1G_6thread17LinearCombinationISJ_Li1EffLNS1L_9ScaleType4KindE0ELNS_15FloatRoundStyleE2ESJ_EENS1_15EpilogueDefaultEEEEEvvEEEEvNT_6ParamsE,"aw",@nobits
	.sectionflags	@""
	.align	16
	.zero		1024


//--------------------- .nv.shared.reserved.0     --------------------------
	.section	.nv.shared.reserved.0,"aw",@nobits
	.weak		__nv_reservedSMEM_offset_0_alias
	.size		__nv_reservedSMEM_offset_0_alias, 0, 0
	.other		__nv_reservedSMEM_offset_0_alias,@"STO_CUDA_RESERVED_SHARED STV_DEFAULT"
__nv_reservedSMEM_offset_0_alias:
	.zero		0


//--------------------- .nv.global                --------------------------
	.section	.nv.global,"aw",@nobits
.nv.global:
	.type		_ZN39_INTERNAL_2bacb7f1_4_k_cu_cba3c514_33004cute1_E,@object
	.size		_ZN39_INTERNAL_2bacb7f1_4_k_cu_cba3c514_33004cute1_E,(_ZN39_INTERNAL_2bacb7f1_4_k_cu_cba3c514_33004cuda3std3__45__cpo6cbeginE - _ZN39_INTERNAL_2bacb7f1_4_k_cu_cba3c514_33004cute1_E)
_ZN39_INTERNAL_2bacb7f1_4_k_cu_cba3c514_33004cute1_E:
	.zero		1
	.type		_ZN39_INTERNAL_2bacb7f1_4_k_cu_cba3c514_33004cuda3std3__45__cpo6cbeginE,@object
	.size		_ZN39_INTERNAL_2bacb7f1_4_k_cu_cba3c514_33004cuda3std3__45__cpo6cbeginE,(_ZN39_INTERNAL_2bacb7f1_4_k_cu_cba3c514_33004cuda3std3__48in_placeE - _ZN39_INTERNAL_2bacb7f1_4_k_cu_cba3c514_33004cuda3std3__45__cpo6cbeginE)
_ZN39_INTERNAL_2bacb7f1_4_k_cu_cba3c514_33004cuda3std3__45__cpo6cbeginE:
	.zero		1
	.type		_ZN39_INTERNAL_2bacb7f1_4_k_cu_cba3c514_33004cuda3std3__48in_placeE,@object
	.size		_ZN39_INTERNAL_2bacb7f1_4_k_cu_cba3c514_33004cuda3std3__48in_placeE,(_ZN39_INTERNAL_2bacb7f1_4_k_cu_cba3c514_33004cuda3std6ranges3__45__cpo9iter_moveE - _ZN39_INTERNAL_2bacb7f1_4_k_cu_cba3c514_33004cuda3std3__48in_placeE)
_ZN39_INTERNAL_2bacb7f1_4_k_cu_cba3c514_33004cuda3std3__48in_placeE:
	.zero		1
	.type		_ZN39_INTERNAL_2bacb7f1_4_k_cu_cba3c514_33004cuda3std6ranges3__45__cpo9iter_moveE,@object
	.size		_ZN39_INTERNAL_2bacb7f1_4_k_cu_cba3c514_33004cuda3std6ranges3__45__cpo9iter_moveE,(_ZN39_INTERNAL_2bacb7f1_4_k_cu_cba3c514_33004cuda3std3__45__cpo5beginE - _ZN39_INTERNAL_2bacb7f1_4_k_cu_cba3c514_33004cuda3std6ranges3__45__cpo9iter_moveE)
_ZN39_INTERNAL_2bacb7f1_4_k_cu_cba3c514_33004cuda3std6ranges3__45__cpo9iter_moveE:
	.zero		1
	.type		_ZN39_INTERNAL_2bacb7f1_4_k_cu_cba3c514_33004cuda3std3__45__cpo5beginE,@object
	.size		_ZN39_INTERNAL_2bacb7f1_4_k_cu_cba3c514_33004cuda3std3__45__cpo5beginE,(_ZN39_INTERNAL_2bacb7f1_4_k_cu_cba3c514_33004cuda3std3__441_GLOBAL__N__2bacb7f1_4_k_cu_cba3c514_33006ignoreE - _ZN39_INTERNAL_2bacb7f1_4_k_cu_cba3c514_33004cuda3std3__45__cpo5beginE)
_ZN39_INTERNAL_2bacb7f1_4_k_cu_cba3c514_33004cuda3std3__45__cpo5beginE:
	.zero		1
	.type		_ZN39_INTERNAL_2bacb7f1_4_k_cu_cba3c514_33004cuda3std3__441_GLOBAL__N__2bacb7f1_4_k_cu_cba3c514_33006ignoreE,@object
	.size		_ZN39_INTERNAL_2bacb7f1_4_k_cu_cba3c514_33004cuda3std3__441_GLOBAL__N__2bacb7f1_4_k_cu_cba3c514_33006ignoreE,(_ZN39_INTERNAL_2bacb7f1_4_k_cu_cba3c514_33004cute7productE - _ZN39_INTERNAL_2bacb7f1_4_k_cu_cba3c514_33004cuda3std3__441_GLOBAL__N__2bacb7f1_4_k_cu_cba3c514_33006ignoreE)
_ZN39_INTERNAL_2bacb7f1_4_k_cu_cba3c514_33004cuda3std3__441_GLOBAL__N__2bacb7f1_4_k_cu_cba3c514_33006ignoreE:
	.zero		1
	.type		_ZN39_INTERNAL_2bacb7f1_4_k_cu_cba3c514_33004cute7productE,@object
	.size		_ZN39_INTERNAL_2bacb7f1_4_k_cu_cba3c514_33004cute7productE,(_ZN39_INTERNAL_2bacb7f1_4_k_cu_cba3c514_33004cuda3std3__45__cpo3endE - _ZN39_INTERNAL_2bacb7f1_4_k_cu_cba3c514_33004cute7productE)
_ZN39_INTERNAL_2bacb7f1_4_k_cu_cba3c514_33004cute7productE:
	.zero		1
	.type		_ZN39_INTERNAL_2bacb7f1_4_k_cu_cba3c514_33004cuda3std3__45__cpo3endE,@object
	.size		_ZN39_INTERNAL_2bacb7f1_4_k_cu_cba3c514_33004cuda3std3__45__cpo3endE,(_ZN39_INTERNAL_2bacb7f1_4_k_cu_cba3c514_33004cuda3std3__419piecewise_constructE - _ZN39_INTERNAL_2bacb7f1_4_k_cu_cba3c514_33004cuda3std3__45__cpo3endE)
_ZN39_INTERNAL_2bacb7f1_4_k_cu_cba3c514_33004cuda3std3__45__cpo3endE:
	.zero		1
	.type		_ZN39_INTERNAL_2bacb7f1_4_k_cu_cba3c514_33004cuda3std3__419piecewise_constructE,@object
	.size		_ZN39_INTERNAL_2bacb7f1_4_k_cu_cba3c514_33004cuda3std3__419piecewise_constructE,(_ZN39_INTERNAL_2bacb7f1_4_k_cu_cba3c514_33004cuda3std3__45__cpo4cendE - _ZN39_INTERNAL_2bacb7f1_4_k_cu_cba3c514_33004cuda3std3__419piecewise_constructE)
_ZN39_INTERNAL_2bacb7f1_4_k_cu_cba3c514_33004cuda3std3__419piecewise_constructE:
	.zero		1
	.type		_ZN39_INTERNAL_2bacb7f1_4_k_cu_cba3c514_33004cuda3std3__45__cpo4cendE,@object
	.size		_ZN39_INTERNAL_2bacb7f1_4_k_cu_cba3c514_33004cuda3std3__45__cpo4cendE,(_ZN39_INTERNAL_2bacb7f1_4_k_cu_cba3c514_33004cuda3std6ranges3__45__cpo4swapE - _ZN39_INTERNAL_2bacb7f1_4_k_cu_cba3c514_33004cuda3std3__45__cpo4cendE)
_ZN39_INTERNAL_2bacb7f1_4_k_cu_cba3c514_33004cuda3std3__45__cpo4cendE:
	.zero		1
	.type		_ZN39_INTERNAL_2bacb7f1_4_k_cu_cba3c514_33004cuda3std6ranges3__45__cpo4swapE,@object
	.size		_ZN39_INTERNAL_2bacb7f1_4_k_cu_cba3c514_33004cuda3std6ranges3__45__cpo4swapE,(.L_8 - _ZN39_INTERNAL_2bacb7f1_4_k_cu_cba3c514_33004cuda3std6ranges3__45__cpo4swapE)
_ZN39_INTERNAL_2bacb7f1_4_k_cu_cba3c514_33004cuda3std6ranges3__45__cpo4swapE:
	.zero		1
.L_8:


//--------------------- .nv.constant0._ZN7cutlass13device_kernelINS_4gemm6kernel13GemmUniversalIN4cute5tupleIJiiiiEEENS1_10collective13CollectiveMmaINS1_34MainloopSm90TmaGmmaWarpSpecializedILi5ENS5_IJNS4_1CILi1EEESB_SB_EEENS1_35KernelTmaWarpSpecializedCooperativeEEENS5_IJNSA_ILi128EEENSA_ILi256EEENSA_ILi64EEEEEENS_6half_tENS5_IJlSB_lEEESJ_SK_NS4_8TiledMMAINS4_8MMA_AtomIJNS4_4SM904GMMA26MMA_64x256x16_F32F16F16_SSILNSO_5MajorE0ELSQ_0ELNSO_7ScaleInE1ELSR_1EEEEEENS4_6LayoutINS5_IJNSA_ILi2EEESB_SB_EEENS5_IJSB_NSA_ILi0EEESX_EEEEENS5_IJNS4_10UnderscoreES10_S10_EEEEENS4_13SM90_TMA_LOADENS4_14ComposedLayoutINS4_7SwizzleILi3ELi4ELi3EEENS4_18smem_ptr_flag_bitsILi16EEENSU_INS5_IJNSA_ILi8EEESH_EEENS5_IJSH_SB_EEEEEEEvNS4_8identityES13_S1D_vS1E_EENS_8epilogue10collective6detail29Sm90TmaWarpSpecializedAdapterINS1H_15DefaultEpilogueISJ_SK_SK_NS1G_6thread17LinearCombinationISJ_Li1EffLNS1L_9ScaleType4KindE0ELNS_15FloatRoundStyleE2ESJ_EENS1_15EpilogueDefaultEEEEEvvEEEEvNT_6ParamsE --------------------------
	.section	.nv.constant0._ZN7cutlass13device_kernelINS_4gemm6kernel13GemmUniversalIN4cute5tupleIJiiiiEEENS1_10collective13CollectiveMmaINS1_34MainloopSm90TmaGmmaWarpSpecializedILi5ENS5_IJNS4_1CILi1EEESB_SB_EEENS1_35KernelTmaWarpSpecializedCooperativeEEENS5_IJNSA_ILi128EEENSA_ILi256EEENSA_ILi64EEEEEENS_6half_tENS5_IJlSB_lEEESJ_SK_NS4_8TiledMMAINS4_8MMA_AtomIJNS4_4SM904GMMA26MMA_64x256x16_F32F16F16_SSILNSO_5MajorE0ELSQ_0ELNSO_7ScaleInE1ELSR_1EEEEEENS4_6LayoutINS5_IJNSA_ILi2EEESB_SB_EEENS5_IJSB_NSA_ILi0EEESX_EEEEENS5_IJNS4_10UnderscoreES10_S10_EEEEENS4_13SM90_TMA_LOADENS4_14ComposedLayoutINS4_7SwizzleILi3ELi4ELi3EEENS4_18smem_ptr_flag_bitsILi16EEENSU_INS5_IJNSA_ILi8EEESH_EEENS5_IJSH_SB_EEEEEEEvNS4_8identityES13_S1D_vS1E_EENS_8epilogue10collective6detail29Sm90TmaWarpSpecializedAdapterINS1H_15DefaultEpilogueISJ_SK_SK_NS1G_6thread17LinearCombinationISJ_Li1EffLNS1L_9ScaleType4KindE0ELNS_15FloatRoundStyleE2ESJ_EENS1_15EpilogueDefaultEEEEEvvEEEEvNT_6ParamsE,"a",@progbits
	.sectionflags	@""
	.align	4
.nv.constant0._ZN7cutlass13device_kernelINS_4gemm6kernel13GemmUniversalIN4cute5tupleIJiiiiEEENS1_10collective13CollectiveMmaINS1_34MainloopSm90TmaGmmaWarpSpecializedILi5ENS5_IJNS4_1CILi1EEESB_SB_EEENS1_35KernelTmaWarpSpecializedCooperativeEEENS5_IJNSA_ILi128EEENSA_ILi256EEENSA_ILi64EEEEEENS_6half_tENS5_IJlSB_lEEESJ_SK_NS4_8TiledMMAINS4_8MMA_AtomIJNS4_4SM904GMMA26MMA_64x256x16_F32F16F16_SSILNSO_5MajorE0ELSQ_0ELNSO_7ScaleInE1ELSR_1EEEEEENS4_6LayoutINS5_IJNSA_ILi2EEESB_SB_EEENS5_IJSB_NSA_ILi0EEESX_EEEEENS5_IJNS4_10UnderscoreES10_S10_EEEEENS4_13SM90_TMA_LOADENS4_14ComposedLayoutINS4_7SwizzleILi3ELi4ELi3EEENS4_18smem_ptr_flag_bitsILi16EEENSU_INS5_IJNSA_ILi8EEESH_EEENS5_IJSH_SB_EEEEEEEvNS4_8identityES13_S1D_vS1E_EENS_8epilogue10collective6detail29Sm90TmaWarpSpecializedAdapterINS1H_15DefaultEpilogueISJ_SK_SK_NS1G_6thread17LinearCombinationISJ_Li1EffLNS1L_9ScaleType4KindE0ELNS_15FloatRoundStyleE2ESJ_EENS1_15EpilogueDefaultEEEEEvvEEEEvNT_6ParamsE:
	.zero		1664


//--------------------- SYMBOLS --------------------------

	.type		.nv.reservedSmem.offset0,@object
	.size		.nv.reservedSmem.offset0,0x4
	.type		__assertfail,@function
